//
// Generated by NVIDIA NVVM Compiler
//
// Compiler Build ID: CL-36424714
// Cuda compilation tools, release 13.0, V13.0.88
// Based on NVVM 20.0.0
//

.version 9.0
.target sm_100
.address_size 64

	// .globl	wmma_example
// _ZZ12wmma_exampleE4smem has been demoted

.visible .entry wmma_example(
	.param .u64 .ptr .align 1 wmma_example_param_0,
	.param .u64 .ptr .align 1 wmma_example_param_1,
	.param .u64 .ptr .align 1 wmma_example_param_2,
	.param .u32 wmma_example_param_3,
	.param .u32 wmma_example_param_4
)
.maxntid 128
{
	.reg .pred 	%p<4>;
	.reg .b32 	%r<625>;
	.reg .b32 	%f<957>;
	.reg .b64 	%rd<106>;
	// demoted variable
	.shared .align 16 .b8 _ZZ12wmma_exampleE4smem[24576];
	ld.param.u64 	%rd13, [wmma_example_param_1];
	ld.param.u64 	%rd14, [wmma_example_param_2];
	ld.param.u32 	%r8, [wmma_example_param_3];
	ld.param.u32 	%r9, [wmma_example_param_4];
	mov.u32 	%r22, %ctaid.x;
	mov.u32 	%r23, %ctaid.y;
	mov.u32 	%r24, %tid.x;
	shl.b32 	%r25, %r22, 6;
	shl.b32 	%r26, %r24, 3;
	and.b32  	%r27, %r26, 56;
	shr.u32 	%r28, %r24, 3;
	or.b32  	%r29, %r28, %r25;
	mad.lo.s32 	%r30, %r9, %r29, %r27;
	cvt.s64.s32 	%rd1, %r30;
	shl.b32 	%r31, %r23, 7;
	and.b32  	%r32, %r26, 120;
	or.b32  	%r33, %r32, %r31;
	shr.u32 	%r34, %r24, 4;
	mad.lo.s32 	%r35, %r8, %r34, %r33;
	cvt.s64.s32 	%rd2, %r35;
	mov.u32 	%r36, _ZZ12wmma_exampleE4smem;
	mul.wide.s32 	%rd27, %r30, 2;
	add.s64 	%rd15, %rd13, %rd27;
	shl.b32 	%r37, %r24, 4;
	add.s32 	%r10, %r36, %r37;
	// begin inline asm
	cp.async.cg.shared.global [%r10], [%rd15], 16, 16;
	// end inline asm
	add.s32 	%r11, %r10, 2048;
	shl.b32 	%r38, %r9, 4;
	mul.wide.s32 	%rd28, %r38, 2;
	add.s64 	%rd16, %rd15, %rd28;
	// begin inline asm
	cp.async.cg.shared.global [%r11], [%rd16], 16, 16;
	// end inline asm
	add.s32 	%r12, %r10, 4096;
	shl.b32 	%r39, %r9, 5;
	mul.wide.s32 	%rd29, %r39, 2;
	add.s64 	%rd17, %rd15, %rd29;
	// begin inline asm
	cp.async.cg.shared.global [%r12], [%rd17], 16, 16;
	// end inline asm
	add.s32 	%r13, %r10, 6144;
	mul.lo.s32 	%r40, %r9, 48;
	mul.wide.s32 	%rd30, %r40, 2;
	add.s64 	%rd18, %rd15, %rd30;
	// begin inline asm
	cp.async.cg.shared.global [%r13], [%rd18], 16, 16;
	// end inline asm
	add.s32 	%r14, %r10, 8192;
	mul.wide.s32 	%rd31, %r35, 2;
	add.s64 	%rd19, %rd14, %rd31;
	// begin inline asm
	cp.async.cg.shared.global [%r14], [%rd19], 16, 16;
	// end inline asm
	add.s32 	%r15, %r10, 10240;
	shl.b32 	%r41, %r8, 3;
	mul.wide.s32 	%rd32, %r41, 2;
	add.s64 	%rd20, %rd19, %rd32;
	// begin inline asm
	cp.async.cg.shared.global [%r15], [%rd20], 16, 16;
	// end inline asm
	add.s32 	%r16, %r10, 12288;
	shl.b32 	%r42, %r8, 4;
	mul.wide.s32 	%rd33, %r42, 2;
	add.s64 	%rd21, %rd19, %rd33;
	// begin inline asm
	cp.async.cg.shared.global [%r16], [%rd21], 16, 16;
	// end inline asm
	add.s32 	%r17, %r10, 14336;
	mul.lo.s32 	%r43, %r8, 24;
	mul.wide.s32 	%rd34, %r43, 2;
	add.s64 	%rd22, %rd19, %rd34;
	// begin inline asm
	cp.async.cg.shared.global [%r17], [%rd22], 16, 16;
	// end inline asm
	add.s32 	%r18, %r10, 16384;
	shl.b32 	%r44, %r8, 5;
	mul.wide.s32 	%rd35, %r44, 2;
	add.s64 	%rd23, %rd19, %rd35;
	// begin inline asm
	cp.async.cg.shared.global [%r18], [%rd23], 16, 16;
	// end inline asm
	add.s32 	%r19, %r10, 18432;
	mul.lo.s32 	%r45, %r8, 40;
	mul.wide.s32 	%rd36, %r45, 2;
	add.s64 	%rd24, %rd19, %rd36;
	// begin inline asm
	cp.async.cg.shared.global [%r19], [%rd24], 16, 16;
	// end inline asm
	add.s32 	%r20, %r10, 20480;
	mul.lo.s32 	%r46, %r8, 48;
	mul.wide.s32 	%rd37, %r46, 2;
	add.s64 	%rd25, %rd19, %rd37;
	// begin inline asm
	cp.async.cg.shared.global [%r20], [%rd25], 16, 16;
	// end inline asm
	add.s32 	%r21, %r10, 22528;
	mul.lo.s32 	%r47, %r8, 56;
	mul.wide.s32 	%rd38, %r47, 2;
	add.s64 	%rd26, %rd19, %rd38;
	// begin inline asm
	cp.async.cg.shared.global [%r21], [%rd26], 16, 16;
	// end inline asm
	// begin inline asm
	cp.async.commit_group;
	// end inline asm
	shl.b32 	%r48, %r8, 6;
	cvt.s64.s32 	%rd3, %r48;
	bar.sync 	0;
	setp.lt.s32 	%p1, %r9, 64;
	mov.f32 	%f889, 0f00000000;
	mov.f32 	%f890, %f889;
	mov.f32 	%f891, %f889;
	mov.f32 	%f892, %f889;
	mov.f32 	%f885, %f889;
	mov.f32 	%f886, %f889;
	mov.f32 	%f887, %f889;
	mov.f32 	%f888, %f889;
	mov.f32 	%f881, %f889;
	mov.f32 	%f882, %f889;
	mov.f32 	%f883, %f889;
	mov.f32 	%f884, %f889;
	mov.f32 	%f877, %f889;
	mov.f32 	%f878, %f889;
	mov.f32 	%f879, %f889;
	mov.f32 	%f880, %f889;
	mov.f32 	%f873, %f889;
	mov.f32 	%f874, %f889;
	mov.f32 	%f875, %f889;
	mov.f32 	%f876, %f889;
	mov.f32 	%f869, %f889;
	mov.f32 	%f870, %f889;
	mov.f32 	%f871, %f889;
	mov.f32 	%f872, %f889;
	mov.f32 	%f865, %f889;
	mov.f32 	%f866, %f889;
	mov.f32 	%f867, %f889;
	mov.f32 	%f868, %f889;
	mov.f32 	%f861, %f889;
	mov.f32 	%f862, %f889;
	mov.f32 	%f863, %f889;
	mov.f32 	%f864, %f889;
	mov.f32 	%f857, %f889;
	mov.f32 	%f858, %f889;
	mov.f32 	%f859, %f889;
	mov.f32 	%f860, %f889;
	mov.f32 	%f853, %f889;
	mov.f32 	%f854, %f889;
	mov.f32 	%f855, %f889;
	mov.f32 	%f856, %f889;
	mov.f32 	%f849, %f889;
	mov.f32 	%f850, %f889;
	mov.f32 	%f851, %f889;
	mov.f32 	%f852, %f889;
	mov.f32 	%f845, %f889;
	mov.f32 	%f846, %f889;
	mov.f32 	%f847, %f889;
	mov.f32 	%f848, %f889;
	mov.f32 	%f841, %f889;
	mov.f32 	%f842, %f889;
	mov.f32 	%f843, %f889;
	mov.f32 	%f844, %f889;
	mov.f32 	%f837, %f889;
	mov.f32 	%f838, %f889;
	mov.f32 	%f839, %f889;
	mov.f32 	%f840, %f889;
	mov.f32 	%f833, %f889;
	mov.f32 	%f834, %f889;
	mov.f32 	%f835, %f889;
	mov.f32 	%f836, %f889;
	mov.f32 	%f829, %f889;
	mov.f32 	%f830, %f889;
	mov.f32 	%f831, %f889;
	mov.f32 	%f832, %f889;
	@%p1 bra 	$L__BB0_5;
	ld.param.u32 	%r621, [wmma_example_param_4];
	shr.s32 	%r50, %r621, 31;
	shr.u32 	%r51, %r50, 26;
	add.s32 	%r52, %r621, %r51;
	shr.s32 	%r53, %r52, 6;
	neg.s32 	%r623, %r53;
	add.s64 	%rd104, %rd1, 64;
	add.s32 	%r1, %r53, -1;
	add.s64 	%rd105, %rd2, %rd3;
	mov.f32 	%f829, 0f00000000;
	mov.b32 	%r624, 0;
	mov.f32 	%f830, %f829;
	mov.f32 	%f831, %f829;
	mov.f32 	%f832, %f829;
	mov.f32 	%f833, %f829;
	mov.f32 	%f834, %f829;
	mov.f32 	%f835, %f829;
	mov.f32 	%f836, %f829;
	mov.f32 	%f837, %f829;
	mov.f32 	%f838, %f829;
	mov.f32 	%f839, %f829;
	mov.f32 	%f840, %f829;
	mov.f32 	%f841, %f829;
	mov.f32 	%f842, %f829;
	mov.f32 	%f843, %f829;
	mov.f32 	%f844, %f829;
	mov.f32 	%f845, %f829;
	mov.f32 	%f846, %f829;
	mov.f32 	%f847, %f829;
	mov.f32 	%f848, %f829;
	mov.f32 	%f849, %f829;
	mov.f32 	%f850, %f829;
	mov.f32 	%f851, %f829;
	mov.f32 	%f852, %f829;
	mov.f32 	%f853, %f829;
	mov.f32 	%f854, %f829;
	mov.f32 	%f855, %f829;
	mov.f32 	%f856, %f829;
	mov.f32 	%f857, %f829;
	mov.f32 	%f858, %f829;
	mov.f32 	%f859, %f829;
	mov.f32 	%f860, %f829;
	mov.f32 	%f861, %f829;
	mov.f32 	%f862, %f829;
	mov.f32 	%f863, %f829;
	mov.f32 	%f864, %f829;
	mov.f32 	%f865, %f829;
	mov.f32 	%f866, %f829;
	mov.f32 	%f867, %f829;
	mov.f32 	%f868, %f829;
	mov.f32 	%f869, %f829;
	mov.f32 	%f870, %f829;
	mov.f32 	%f871, %f829;
	mov.f32 	%f872, %f829;
	mov.f32 	%f873, %f829;
	mov.f32 	%f874, %f829;
	mov.f32 	%f875, %f829;
	mov.f32 	%f876, %f829;
	mov.f32 	%f877, %f829;
	mov.f32 	%f878, %f829;
	mov.f32 	%f879, %f829;
	mov.f32 	%f880, %f829;
	mov.f32 	%f881, %f829;
	mov.f32 	%f882, %f829;
	mov.f32 	%f883, %f829;
	mov.f32 	%f884, %f829;
	mov.f32 	%f885, %f829;
	mov.f32 	%f886, %f829;
	mov.f32 	%f887, %f829;
	mov.f32 	%f888, %f829;
	mov.f32 	%f889, %f829;
	mov.f32 	%f890, %f829;
	mov.f32 	%f891, %f829;
	mov.f32 	%f892, %f829;
$L__BB0_2:
	// begin inline asm
	cp.async.wait_group 0;
	// end inline asm
	bar.sync 	0;
	mov.u32 	%r5, %tid.x;
	shl.b32 	%r534, %r5, 4;
	and.b32  	%r535, %r534, 1024;
	shl.b32 	%r536, %r5, 6;
	and.b32  	%r537, %r536, 448;
	or.b32  	%r538, %r535, %r537;
	and.b32  	%r539, %r536, 512;
	or.b32  	%r540, %r538, %r539;
	shr.u32 	%r541, %r5, 1;
	and.b32  	%r542, %r541, 8;
	or.b32  	%r543, %r540, %r542;
	shl.b32 	%r544, %r543, 1;
	mov.u32 	%r545, _ZZ12wmma_exampleE4smem;
	add.s32 	%r546, %r545, %r544;
	cvt.u64.u32 	%rd39, %r546;
	// begin inline asm
	ldmatrix.sync.aligned.m8n8.x4.shared.b16 {%r54, %r55, %r56, %r57}, [%rd39];
	// end inline asm
	add.s32 	%r547, %r546, 4096;
	cvt.u64.u32 	%rd40, %r547;
	// begin inline asm
	ldmatrix.sync.aligned.m8n8.x4.shared.b16 {%r58, %r59, %r60, %r61}, [%rd40];
	// end inline asm
	shl.b32 	%r548, %r5, 7;
	or.b32  	%r549, %r548, %r541;
	and.b32  	%r550, %r549, 1936;
	or.b32  	%r551, %r550, %r542;
	shl.b32 	%r552, %r551, 1;
	add.s32 	%r553, %r545, %r552;
	add.s32 	%r554, %r553, 8192;
	cvt.u64.u32 	%rd41, %r554;
	// begin inline asm
	ldmatrix.sync.aligned.m8n8.x4.trans.shared.b16 {%r62, %r63, %r64, %r65}, [%rd41];
	// end inline asm
	add.s32 	%r555, %r553, 8256;
	cvt.u64.u32 	%rd42, %r555;
	// begin inline asm
	ldmatrix.sync.aligned.m8n8.x4.trans.shared.b16 {%r66, %r67, %r68, %r69}, [%rd42];
	// end inline asm
	add.s32 	%r556, %r553, 8320;
	cvt.u64.u32 	%rd43, %r556;
	// begin inline asm
	ldmatrix.sync.aligned.m8n8.x4.trans.shared.b16 {%r70, %r71, %r72, %r73}, [%rd43];
	// end inline asm
	add.s32 	%r557, %r553, 8384;
	cvt.u64.u32 	%rd44, %r557;
	// begin inline asm
	ldmatrix.sync.aligned.m8n8.x4.trans.shared.b16 {%r74, %r75, %r76, %r77}, [%rd44];
	// end inline asm
	// begin inline asm
	mma.sync.aligned.m16n8k16.row.col.f32.f16.f16.f32 { %f829, %f830, %f831, %f832 }, { %r54, %r55, %r56, %r57 }, { %r62, %r63 }, { %f829, %f830, %f831, %f832 };
	// end inline asm
	// begin inline asm
	mma.sync.aligned.m16n8k16.row.col.f32.f16.f16.f32 { %f833, %f834, %f835, %f836 }, { %r54, %r55, %r56, %r57 }, { %r64, %r65 }, { %f833, %f834, %f835, %f836 };
	// end inline asm
	// begin inline asm
	mma.sync.aligned.m16n8k16.row.col.f32.f16.f16.f32 { %f837, %f838, %f839, %f840 }, { %r54, %r55, %r56, %r57 }, { %r66, %r67 }, { %f837, %f838, %f839, %f840 };
	// end inline asm
	// begin inline asm
	mma.sync.aligned.m16n8k16.row.col.f32.f16.f16.f32 { %f841, %f842, %f843, %f844 }, { %r54, %r55, %r56, %r57 }, { %r68, %r69 }, { %f841, %f842, %f843, %f844 };
	// end inline asm
	// begin inline asm
	mma.sync.aligned.m16n8k16.row.col.f32.f16.f16.f32 { %f845, %f846, %f847, %f848 }, { %r54, %r55, %r56, %r57 }, { %r70, %r71 }, { %f845, %f846, %f847, %f848 };
	// end inline asm
	// begin inline asm
	mma.sync.aligned.m16n8k16.row.col.f32.f16.f16.f32 { %f849, %f850, %f851, %f852 }, { %r54, %r55, %r56, %r57 }, { %r72, %r73 }, { %f849, %f850, %f851, %f852 };
	// end inline asm
	// begin inline asm
	mma.sync.aligned.m16n8k16.row.col.f32.f16.f16.f32 { %f889, %f890, %f891, %f892 }, { %r54, %r55, %r56, %r57 }, { %r74, %r75 }, { %f889, %f890, %f891, %f892 };
	// end inline asm
	// begin inline asm
	mma.sync.aligned.m16n8k16.row.col.f32.f16.f16.f32 { %f885, %f886, %f887, %f888 }, { %r54, %r55, %r56, %r57 }, { %r76, %r77 }, { %f885, %f886, %f887, %f888 };
	// end inline asm
	// begin inline asm
	mma.sync.aligned.m16n8k16.row.col.f32.f16.f16.f32 { %f881, %f882, %f883, %f884 }, { %r58, %r59, %r60, %r61 }, { %r62, %r63 }, { %f881, %f882, %f883, %f884 };
	// end inline asm
	// begin inline asm
	mma.sync.aligned.m16n8k16.row.col.f32.f16.f16.f32 { %f877, %f878, %f879, %f880 }, { %r58, %r59, %r60, %r61 }, { %r64, %r65 }, { %f877, %f878, %f879, %f880 };
	// end inline asm
	// begin inline asm
	mma.sync.aligned.m16n8k16.row.col.f32.f16.f16.f32 { %f873, %f874, %f875, %f876 }, { %r58, %r59, %r60, %r61 }, { %r66, %r67 }, { %f873, %f874, %f875, %f876 };
	// end inline asm
	// begin inline asm
	mma.sync.aligned.m16n8k16.row.col.f32.f16.f16.f32 { %f869, %f870, %f871, %f872 }, { %r58, %r59, %r60, %r61 }, { %r68, %r69 }, { %f869, %f870, %f871, %f872 };
	// end inline asm
	// begin inline asm
	mma.sync.aligned.m16n8k16.row.col.f32.f16.f16.f32 { %f865, %f866, %f867, %f868 }, { %r58, %r59, %r60, %r61 }, { %r70, %r71 }, { %f865, %f866, %f867, %f868 };
	// end inline asm
	// begin inline asm
	mma.sync.aligned.m16n8k16.row.col.f32.f16.f16.f32 { %f861, %f862, %f863, %f864 }, { %r58, %r59, %r60, %r61 }, { %r72, %r73 }, { %f861, %f862, %f863, %f864 };
	// end inline asm
	// begin inline asm
	mma.sync.aligned.m16n8k16.row.col.f32.f16.f16.f32 { %f857, %f858, %f859, %f860 }, { %r58, %r59, %r60, %r61 }, { %r74, %r75 }, { %f857, %f858, %f859, %f860 };
	// end inline asm
	// begin inline asm
	mma.sync.aligned.m16n8k16.row.col.f32.f16.f16.f32 { %f853, %f854, %f855, %f856 }, { %r58, %r59, %r60, %r61 }, { %r76, %r77 }, { %f853, %f854, %f855, %f856 };
	// end inline asm
	add.s32 	%r558, %r546, 32;
	cvt.u64.u32 	%rd45, %r558;
	// begin inline asm
	ldmatrix.sync.aligned.m8n8.x4.shared.b16 {%r174, %r175, %r176, %r177}, [%rd45];
	// end inline asm
	add.s32 	%r559, %r546, 4128;
	cvt.u64.u32 	%rd46, %r559;
	// begin inline asm
	ldmatrix.sync.aligned.m8n8.x4.shared.b16 {%r178, %r179, %r180, %r181}, [%rd46];
	// end inline asm
	add.s32 	%r560, %r553, 12288;
	cvt.u64.u32 	%rd47, %r560;
	// begin inline asm
	ldmatrix.sync.aligned.m8n8.x4.trans.shared.b16 {%r182, %r183, %r184, %r185}, [%rd47];
	// end inline asm
	add.s32 	%r561, %r553, 12352;
	cvt.u64.u32 	%rd48, %r561;
	// begin inline asm
	ldmatrix.sync.aligned.m8n8.x4.trans.shared.b16 {%r186, %r187, %r188, %r189}, [%rd48];
	// end inline asm
	add.s32 	%r562, %r553, 12416;
	cvt.u64.u32 	%rd49, %r562;
	// begin inline asm
	ldmatrix.sync.aligned.m8n8.x4.trans.shared.b16 {%r190, %r191, %r192, %r193}, [%rd49];
	// end inline asm
	add.s32 	%r563, %r553, 12480;
	cvt.u64.u32 	%rd50, %r563;
	// begin inline asm
	ldmatrix.sync.aligned.m8n8.x4.trans.shared.b16 {%r194, %r195, %r196, %r197}, [%rd50];
	// end inline asm
	// begin inline asm
	mma.sync.aligned.m16n8k16.row.col.f32.f16.f16.f32 { %f829, %f830, %f831, %f832 }, { %r174, %r175, %r176, %r177 }, { %r182, %r183 }, { %f829, %f830, %f831, %f832 };
	// end inline asm
	// begin inline asm
	mma.sync.aligned.m16n8k16.row.col.f32.f16.f16.f32 { %f833, %f834, %f835, %f836 }, { %r174, %r175, %r176, %r177 }, { %r184, %r185 }, { %f833, %f834, %f835, %f836 };
	// end inline asm
	// begin inline asm
	mma.sync.aligned.m16n8k16.row.col.f32.f16.f16.f32 { %f837, %f838, %f839, %f840 }, { %r174, %r175, %r176, %r177 }, { %r186, %r187 }, { %f837, %f838, %f839, %f840 };
	// end inline asm
	// begin inline asm
	mma.sync.aligned.m16n8k16.row.col.f32.f16.f16.f32 { %f841, %f842, %f843, %f844 }, { %r174, %r175, %r176, %r177 }, { %r188, %r189 }, { %f841, %f842, %f843, %f844 };
	// end inline asm
	// begin inline asm
	mma.sync.aligned.m16n8k16.row.col.f32.f16.f16.f32 { %f845, %f846, %f847, %f848 }, { %r174, %r175, %r176, %r177 }, { %r190, %r191 }, { %f845, %f846, %f847, %f848 };
	// end inline asm
	// begin inline asm
	mma.sync.aligned.m16n8k16.row.col.f32.f16.f16.f32 { %f849, %f850, %f851, %f852 }, { %r174, %r175, %r176, %r177 }, { %r192, %r193 }, { %f849, %f850, %f851, %f852 };
	// end inline asm
	// begin inline asm
	mma.sync.aligned.m16n8k16.row.col.f32.f16.f16.f32 { %f889, %f890, %f891, %f892 }, { %r174, %r175, %r176, %r177 }, { %r194, %r195 }, { %f889, %f890, %f891, %f892 };
	// end inline asm
	// begin inline asm
	mma.sync.aligned.m16n8k16.row.col.f32.f16.f16.f32 { %f885, %f886, %f887, %f888 }, { %r174, %r175, %r176, %r177 }, { %r196, %r197 }, { %f885, %f886, %f887, %f888 };
	// end inline asm
	// begin inline asm
	mma.sync.aligned.m16n8k16.row.col.f32.f16.f16.f32 { %f881, %f882, %f883, %f884 }, { %r178, %r179, %r180, %r181 }, { %r182, %r183 }, { %f881, %f882, %f883, %f884 };
	// end inline asm
	// begin inline asm
	mma.sync.aligned.m16n8k16.row.col.f32.f16.f16.f32 { %f877, %f878, %f879, %f880 }, { %r178, %r179, %r180, %r181 }, { %r184, %r185 }, { %f877, %f878, %f879, %f880 };
	// end inline asm
	// begin inline asm
	mma.sync.aligned.m16n8k16.row.col.f32.f16.f16.f32 { %f873, %f874, %f875, %f876 }, { %r178, %r179, %r180, %r181 }, { %r186, %r187 }, { %f873, %f874, %f875, %f876 };
	// end inline asm
	// begin inline asm
	mma.sync.aligned.m16n8k16.row.col.f32.f16.f16.f32 { %f869, %f870, %f871, %f872 }, { %r178, %r179, %r180, %r181 }, { %r188, %r189 }, { %f869, %f870, %f871, %f872 };
	// end inline asm
	// begin inline asm
	mma.sync.aligned.m16n8k16.row.col.f32.f16.f16.f32 { %f865, %f866, %f867, %f868 }, { %r178, %r179, %r180, %r181 }, { %r190, %r191 }, { %f865, %f866, %f867, %f868 };
	// end inline asm
	// begin inline asm
	mma.sync.aligned.m16n8k16.row.col.f32.f16.f16.f32 { %f861, %f862, %f863, %f864 }, { %r178, %r179, %r180, %r181 }, { %r192, %r193 }, { %f861, %f862, %f863, %f864 };
	// end inline asm
	// begin inline asm
	mma.sync.aligned.m16n8k16.row.col.f32.f16.f16.f32 { %f857, %f858, %f859, %f860 }, { %r178, %r179, %r180, %r181 }, { %r194, %r195 }, { %f857, %f858, %f859, %f860 };
	// end inline asm
	// begin inline asm
	mma.sync.aligned.m16n8k16.row.col.f32.f16.f16.f32 { %f853, %f854, %f855, %f856 }, { %r178, %r179, %r180, %r181 }, { %r196, %r197 }, { %f853, %f854, %f855, %f856 };
	// end inline asm
	add.s32 	%r564, %r546, 64;
	cvt.u64.u32 	%rd51, %r564;
	// begin inline asm
	ldmatrix.sync.aligned.m8n8.x4.shared.b16 {%r294, %r295, %r296, %r297}, [%rd51];
	// end inline asm
	add.s32 	%r565, %r546, 4160;
	cvt.u64.u32 	%rd52, %r565;
	// begin inline asm
	ldmatrix.sync.aligned.m8n8.x4.shared.b16 {%r298, %r299, %r300, %r301}, [%rd52];
	// end inline asm
	add.s32 	%r566, %r553, 16384;
	cvt.u64.u32 	%rd53, %r566;
	// begin inline asm
	ldmatrix.sync.aligned.m8n8.x4.trans.shared.b16 {%r302, %r303, %r304, %r305}, [%rd53];
	// end inline asm
	add.s32 	%r567, %r553, 16448;
	cvt.u64.u32 	%rd54, %r567;
	// begin inline asm
	ldmatrix.sync.aligned.m8n8.x4.trans.shared.b16 {%r306, %r307, %r308, %r309}, [%rd54];
	// end inline asm
	add.s32 	%r568, %r553, 16512;
	cvt.u64.u32 	%rd55, %r568;
	// begin inline asm
	ldmatrix.sync.aligned.m8n8.x4.trans.shared.b16 {%r310, %r311, %r312, %r313}, [%rd55];
	// end inline asm
	add.s32 	%r569, %r553, 16576;
	cvt.u64.u32 	%rd56, %r569;
	// begin inline asm
	ldmatrix.sync.aligned.m8n8.x4.trans.shared.b16 {%r314, %r315, %r316, %r317}, [%rd56];
	// end inline asm
	// begin inline asm
	mma.sync.aligned.m16n8k16.row.col.f32.f16.f16.f32 { %f829, %f830, %f831, %f832 }, { %r294, %r295, %r296, %r297 }, { %r302, %r303 }, { %f829, %f830, %f831, %f832 };
	// end inline asm
	// begin inline asm
	mma.sync.aligned.m16n8k16.row.col.f32.f16.f16.f32 { %f833, %f834, %f835, %f836 }, { %r294, %r295, %r296, %r297 }, { %r304, %r305 }, { %f833, %f834, %f835, %f836 };
	// end inline asm
	// begin inline asm
	mma.sync.aligned.m16n8k16.row.col.f32.f16.f16.f32 { %f837, %f838, %f839, %f840 }, { %r294, %r295, %r296, %r297 }, { %r306, %r307 }, { %f837, %f838, %f839, %f840 };
	// end inline asm
	// begin inline asm
	mma.sync.aligned.m16n8k16.row.col.f32.f16.f16.f32 { %f841, %f842, %f843, %f844 }, { %r294, %r295, %r296, %r297 }, { %r308, %r309 }, { %f841, %f842, %f843, %f844 };
	// end inline asm
	// begin inline asm
	mma.sync.aligned.m16n8k16.row.col.f32.f16.f16.f32 { %f845, %f846, %f847, %f848 }, { %r294, %r295, %r296, %r297 }, { %r310, %r311 }, { %f845, %f846, %f847, %f848 };
	// end inline asm
	// begin inline asm
	mma.sync.aligned.m16n8k16.row.col.f32.f16.f16.f32 { %f849, %f850, %f851, %f852 }, { %r294, %r295, %r296, %r297 }, { %r312, %r313 }, { %f849, %f850, %f851, %f852 };
	// end inline asm
	// begin inline asm
	mma.sync.aligned.m16n8k16.row.col.f32.f16.f16.f32 { %f889, %f890, %f891, %f892 }, { %r294, %r295, %r296, %r297 }, { %r314, %r315 }, { %f889, %f890, %f891, %f892 };
	// end inline asm
	// begin inline asm
	mma.sync.aligned.m16n8k16.row.col.f32.f16.f16.f32 { %f885, %f886, %f887, %f888 }, { %r294, %r295, %r296, %r297 }, { %r316, %r317 }, { %f885, %f886, %f887, %f888 };
	// end inline asm
	// begin inline asm
	mma.sync.aligned.m16n8k16.row.col.f32.f16.f16.f32 { %f881, %f882, %f883, %f884 }, { %r298, %r299, %r300, %r301 }, { %r302, %r303 }, { %f881, %f882, %f883, %f884 };
	// end inline asm
	// begin inline asm
	mma.sync.aligned.m16n8k16.row.col.f32.f16.f16.f32 { %f877, %f878, %f879, %f880 }, { %r298, %r299, %r300, %r301 }, { %r304, %r305 }, { %f877, %f878, %f879, %f880 };
	// end inline asm
	// begin inline asm
	mma.sync.aligned.m16n8k16.row.col.f32.f16.f16.f32 { %f873, %f874, %f875, %f876 }, { %r298, %r299, %r300, %r301 }, { %r306, %r307 }, { %f873, %f874, %f875, %f876 };
	// end inline asm
	// begin inline asm
	mma.sync.aligned.m16n8k16.row.col.f32.f16.f16.f32 { %f869, %f870, %f871, %f872 }, { %r298, %r299, %r300, %r301 }, { %r308, %r309 }, { %f869, %f870, %f871, %f872 };
	// end inline asm
	// begin inline asm
	mma.sync.aligned.m16n8k16.row.col.f32.f16.f16.f32 { %f865, %f866, %f867, %f868 }, { %r298, %r299, %r300, %r301 }, { %r310, %r311 }, { %f865, %f866, %f867, %f868 };
	// end inline asm
	// begin inline asm
	mma.sync.aligned.m16n8k16.row.col.f32.f16.f16.f32 { %f861, %f862, %f863, %f864 }, { %r298, %r299, %r300, %r301 }, { %r312, %r313 }, { %f861, %f862, %f863, %f864 };
	// end inline asm
	// begin inline asm
	mma.sync.aligned.m16n8k16.row.col.f32.f16.f16.f32 { %f857, %f858, %f859, %f860 }, { %r298, %r299, %r300, %r301 }, { %r314, %r315 }, { %f857, %f858, %f859, %f860 };
	// end inline asm
	// begin inline asm
	mma.sync.aligned.m16n8k16.row.col.f32.f16.f16.f32 { %f853, %f854, %f855, %f856 }, { %r298, %r299, %r300, %r301 }, { %r316, %r317 }, { %f853, %f854, %f855, %f856 };
	// end inline asm
	add.s32 	%r570, %r546, 96;
	cvt.u64.u32 	%rd57, %r570;
	// begin inline asm
	ldmatrix.sync.aligned.m8n8.x4.shared.b16 {%r414, %r415, %r416, %r417}, [%rd57];
	// end inline asm
	add.s32 	%r571, %r546, 4192;
	cvt.u64.u32 	%rd58, %r571;
	// begin inline asm
	ldmatrix.sync.aligned.m8n8.x4.shared.b16 {%r418, %r419, %r420, %r421}, [%rd58];
	// end inline asm
	add.s32 	%r572, %r553, 20480;
	cvt.u64.u32 	%rd59, %r572;
	// begin inline asm
	ldmatrix.sync.aligned.m8n8.x4.trans.shared.b16 {%r422, %r423, %r424, %r425}, [%rd59];
	// end inline asm
	add.s32 	%r573, %r553, 20544;
	cvt.u64.u32 	%rd60, %r573;
	// begin inline asm
	ldmatrix.sync.aligned.m8n8.x4.trans.shared.b16 {%r426, %r427, %r428, %r429}, [%rd60];
	// end inline asm
	add.s32 	%r574, %r553, 20608;
	cvt.u64.u32 	%rd61, %r574;
	// begin inline asm
	ldmatrix.sync.aligned.m8n8.x4.trans.shared.b16 {%r430, %r431, %r432, %r433}, [%rd61];
	// end inline asm
	add.s32 	%r575, %r553, 20672;
	cvt.u64.u32 	%rd62, %r575;
	// begin inline asm
	ldmatrix.sync.aligned.m8n8.x4.trans.shared.b16 {%r434, %r435, %r436, %r437}, [%rd62];
	// end inline asm
	// begin inline asm
	mma.sync.aligned.m16n8k16.row.col.f32.f16.f16.f32 { %f829, %f830, %f831, %f832 }, { %r414, %r415, %r416, %r417 }, { %r422, %r423 }, { %f829, %f830, %f831, %f832 };
	// end inline asm
	// begin inline asm
	mma.sync.aligned.m16n8k16.row.col.f32.f16.f16.f32 { %f833, %f834, %f835, %f836 }, { %r414, %r415, %r416, %r417 }, { %r424, %r425 }, { %f833, %f834, %f835, %f836 };
	// end inline asm
	// begin inline asm
	mma.sync.aligned.m16n8k16.row.col.f32.f16.f16.f32 { %f837, %f838, %f839, %f840 }, { %r414, %r415, %r416, %r417 }, { %r426, %r427 }, { %f837, %f838, %f839, %f840 };
	// end inline asm
	// begin inline asm
	mma.sync.aligned.m16n8k16.row.col.f32.f16.f16.f32 { %f841, %f842, %f843, %f844 }, { %r414, %r415, %r416, %r417 }, { %r428, %r429 }, { %f841, %f842, %f843, %f844 };
	// end inline asm
	// begin inline asm
	mma.sync.aligned.m16n8k16.row.col.f32.f16.f16.f32 { %f845, %f846, %f847, %f848 }, { %r414, %r415, %r416, %r417 }, { %r430, %r431 }, { %f845, %f846, %f847, %f848 };
	// end inline asm
	// begin inline asm
	mma.sync.aligned.m16n8k16.row.col.f32.f16.f16.f32 { %f849, %f850, %f851, %f852 }, { %r414, %r415, %r416, %r417 }, { %r432, %r433 }, { %f849, %f850, %f851, %f852 };
	// end inline asm
	// begin inline asm
	mma.sync.aligned.m16n8k16.row.col.f32.f16.f16.f32 { %f889, %f890, %f891, %f892 }, { %r414, %r415, %r416, %r417 }, { %r434, %r435 }, { %f889, %f890, %f891, %f892 };
	// end inline asm
	// begin inline asm
	mma.sync.aligned.m16n8k16.row.col.f32.f16.f16.f32 { %f885, %f886, %f887, %f888 }, { %r414, %r415, %r416, %r417 }, { %r436, %r437 }, { %f885, %f886, %f887, %f888 };
	// end inline asm
	// begin inline asm
	mma.sync.aligned.m16n8k16.row.col.f32.f16.f16.f32 { %f881, %f882, %f883, %f884 }, { %r418, %r419, %r420, %r421 }, { %r422, %r423 }, { %f881, %f882, %f883, %f884 };
	// end inline asm
	// begin inline asm
	mma.sync.aligned.m16n8k16.row.col.f32.f16.f16.f32 { %f877, %f878, %f879, %f880 }, { %r418, %r419, %r420, %r421 }, { %r424, %r425 }, { %f877, %f878, %f879, %f880 };
	// end inline asm
	// begin inline asm
	mma.sync.aligned.m16n8k16.row.col.f32.f16.f16.f32 { %f873, %f874, %f875, %f876 }, { %r418, %r419, %r420, %r421 }, { %r426, %r427 }, { %f873, %f874, %f875, %f876 };
	// end inline asm
	// begin inline asm
	mma.sync.aligned.m16n8k16.row.col.f32.f16.f16.f32 { %f869, %f870, %f871, %f872 }, { %r418, %r419, %r420, %r421 }, { %r428, %r429 }, { %f869, %f870, %f871, %f872 };
	// end inline asm
	// begin inline asm
	mma.sync.aligned.m16n8k16.row.col.f32.f16.f16.f32 { %f865, %f866, %f867, %f868 }, { %r418, %r419, %r420, %r421 }, { %r430, %r431 }, { %f865, %f866, %f867, %f868 };
	// end inline asm
	// begin inline asm
	mma.sync.aligned.m16n8k16.row.col.f32.f16.f16.f32 { %f861, %f862, %f863, %f864 }, { %r418, %r419, %r420, %r421 }, { %r432, %r433 }, { %f861, %f862, %f863, %f864 };
	// end inline asm
	// begin inline asm
	mma.sync.aligned.m16n8k16.row.col.f32.f16.f16.f32 { %f857, %f858, %f859, %f860 }, { %r418, %r419, %r420, %r421 }, { %r434, %r435 }, { %f857, %f858, %f859, %f860 };
	// end inline asm
	// begin inline asm
	mma.sync.aligned.m16n8k16.row.col.f32.f16.f16.f32 { %f853, %f854, %f855, %f856 }, { %r418, %r419, %r420, %r421 }, { %r436, %r437 }, { %f853, %f854, %f855, %f856 };
	// end inline asm
	bar.sync 	0;
	setp.ge.s32 	%p2, %r624, %r1;
	@%p2 bra 	$L__BB0_4;
	ld.param.u32 	%r622, [wmma_example_param_4];
	ld.param.u32 	%r619, [wmma_example_param_3];
	ld.param.u64 	%rd101, [wmma_example_param_2];
	ld.param.u64 	%rd100, [wmma_example_param_1];
	mov.u32 	%r588, _ZZ12wmma_exampleE4smem;
	shl.b32 	%r589, %r5, 4;
	add.s32 	%r576, %r588, %r589;
	add.s32 	%r580, %r576, 8192;
	add.s32 	%r587, %r576, 22528;
	add.s32 	%r586, %r576, 20480;
	add.s32 	%r585, %r576, 18432;
	add.s32 	%r584, %r576, 16384;
	add.s32 	%r583, %r576, 14336;
	add.s32 	%r582, %r576, 12288;
	add.s32 	%r581, %r576, 10240;
	add.s32 	%r579, %r576, 6144;
	add.s32 	%r578, %r576, 4096;
	add.s32 	%r577, %r576, 2048;
	shl.b64 	%rd75, %rd104, 1;
	add.s64 	%rd63, %rd100, %rd75;
	// begin inline asm
	cp.async.cg.shared.global [%r576], [%rd63], 16, 16;
	// end inline asm
	shl.b32 	%r590, %r622, 4;
	mul.wide.s32 	%rd76, %r590, 2;
	add.s64 	%rd64, %rd63, %rd76;
	// begin inline asm
	cp.async.cg.shared.global [%r577], [%rd64], 16, 16;
	// end inline asm
	shl.b32 	%r591, %r622, 5;
	mul.wide.s32 	%rd77, %r591, 2;
	add.s64 	%rd65, %rd63, %rd77;
	// begin inline asm
	cp.async.cg.shared.global [%r578], [%rd65], 16, 16;
	// end inline asm
	mul.lo.s32 	%r592, %r622, 48;
	mul.wide.s32 	%rd78, %r592, 2;
	add.s64 	%rd66, %rd63, %rd78;
	// begin inline asm
	cp.async.cg.shared.global [%r579], [%rd66], 16, 16;
	// end inline asm
	shl.b64 	%rd79, %rd105, 1;
	add.s64 	%rd67, %rd101, %rd79;
	// begin inline asm
	cp.async.cg.shared.global [%r580], [%rd67], 16, 16;
	// end inline asm
	shl.b32 	%r593, %r619, 3;
	mul.wide.s32 	%rd80, %r593, 2;
	add.s64 	%rd68, %rd67, %rd80;
	// begin inline asm
	cp.async.cg.shared.global [%r581], [%rd68], 16, 16;
	// end inline asm
	shl.b32 	%r594, %r619, 4;
	mul.wide.s32 	%rd81, %r594, 2;
	add.s64 	%rd69, %rd67, %rd81;
	// begin inline asm
	cp.async.cg.shared.global [%r582], [%rd69], 16, 16;
	// end inline asm
	mul.lo.s32 	%r595, %r619, 24;
	mul.wide.s32 	%rd82, %r595, 2;
	add.s64 	%rd70, %rd67, %rd82;
	// begin inline asm
	cp.async.cg.shared.global [%r583], [%rd70], 16, 16;
	// end inline asm
	shl.b32 	%r596, %r619, 5;
	mul.wide.s32 	%rd83, %r596, 2;
	add.s64 	%rd71, %rd67, %rd83;
	// begin inline asm
	cp.async.cg.shared.global [%r584], [%rd71], 16, 16;
	// end inline asm
	mul.lo.s32 	%r597, %r619, 40;
	mul.wide.s32 	%rd84, %r597, 2;
	add.s64 	%rd72, %rd67, %rd84;
	// begin inline asm
	cp.async.cg.shared.global [%r585], [%rd72], 16, 16;
	// end inline asm
	mul.lo.s32 	%r598, %r619, 48;
	mul.wide.s32 	%rd85, %r598, 2;
	add.s64 	%rd73, %rd67, %rd85;
	// begin inline asm
	cp.async.cg.shared.global [%r586], [%rd73], 16, 16;
	// end inline asm
	mul.lo.s32 	%r599, %r619, 56;
	mul.wide.s32 	%rd86, %r599, 2;
	add.s64 	%rd74, %rd67, %rd86;
	// begin inline asm
	cp.async.cg.shared.global [%r587], [%rd74], 16, 16;
	// end inline asm
	add.s64 	%rd104, %rd104, 64;
	shl.b32 	%r600, %r619, 6;
	cvt.s64.s32 	%rd87, %r600;
	add.s64 	%rd105, %rd105, %rd87;
$L__BB0_4:
	// begin inline asm
	cp.async.commit_group;
	// end inline asm
	add.s32 	%r624, %r624, 1;
	add.s32 	%r623, %r623, 1;
	setp.ne.s32 	%p3, %r623, 0;
	@%p3 bra 	$L__BB0_2;
$L__BB0_5:
	ld.param.u32 	%r620, [wmma_example_param_3];
	ld.param.u64 	%rd99, [wmma_example_param_0];
	shl.b32 	%r601, %r620, 5;
	shl.b32 	%r602, %r620, 3;
	cvta.to.global.u64 	%rd88, %rd99;
	// begin inline asm
	cp.async.wait_group 0;
	// end inline asm
	bar.sync 	0;
	mov.u32 	%r603, %tid.x;
	shr.u32 	%r604, %r603, 2;
	and.b32  	%r605, %r604, 16;
	mov.u32 	%r606, %ctaid.x;
	shl.b32 	%r607, %r606, 6;
	or.b32  	%r608, %r605, %r607;
	shr.u32 	%r609, %r603, 1;
	and.b32  	%r610, %r609, 16;
	mov.u32 	%r611, %ctaid.y;
	shl.b32 	%r612, %r611, 7;
	or.b32  	%r613, %r610, %r612;
	mad.lo.s32 	%r614, %r608, %r620, %r613;
	cvt.s64.s32 	%rd89, %r614;
	shl.b32 	%r615, %r603, 1;
	and.b32  	%r616, %r615, 6;
	and.b32  	%r617, %r604, 7;
	mad.lo.s32 	%r618, %r620, %r617, %r616;
	cvt.s64.s32 	%rd90, %r618;
	add.s64 	%rd91, %rd89, %rd90;
	shl.b64 	%rd92, %rd91, 2;
	add.s64 	%rd93, %rd88, %rd92;
	st.global.f32 	[%rd93], %f829;
	st.global.f32 	[%rd93+4], %f830;
	mul.wide.s32 	%rd94, %r602, 4;
	add.s64 	%rd95, %rd93, %rd94;
	st.global.f32 	[%rd95], %f831;
	st.global.f32 	[%rd95+4], %f832;
	st.global.f32 	[%rd93+32], %f833;
	st.global.f32 	[%rd93+36], %f834;
	st.global.f32 	[%rd95+32], %f835;
	st.global.f32 	[%rd95+36], %f836;
	st.global.f32 	[%rd93+128], %f837;
	st.global.f32 	[%rd93+132], %f838;
	st.global.f32 	[%rd95+128], %f839;
	st.global.f32 	[%rd95+132], %f840;
	st.global.f32 	[%rd93+160], %f841;
	st.global.f32 	[%rd93+164], %f842;
	st.global.f32 	[%rd95+160], %f843;
	st.global.f32 	[%rd95+164], %f844;
	st.global.f32 	[%rd93+256], %f845;
	st.global.f32 	[%rd93+260], %f846;
	st.global.f32 	[%rd95+256], %f847;
	st.global.f32 	[%rd95+260], %f848;
	st.global.f32 	[%rd93+288], %f849;
	st.global.f32 	[%rd93+292], %f850;
	st.global.f32 	[%rd95+288], %f851;
	st.global.f32 	[%rd95+292], %f852;
	st.global.f32 	[%rd93+384], %f889;
	st.global.f32 	[%rd93+388], %f890;
	st.global.f32 	[%rd95+384], %f891;
	st.global.f32 	[%rd95+388], %f892;
	st.global.f32 	[%rd93+416], %f885;
	st.global.f32 	[%rd93+420], %f886;
	st.global.f32 	[%rd95+416], %f887;
	st.global.f32 	[%rd95+420], %f888;
	mul.wide.s32 	%rd96, %r601, 4;
	add.s64 	%rd97, %rd93, %rd96;
	st.global.f32 	[%rd97], %f881;
	st.global.f32 	[%rd97+4], %f882;
	add.s64 	%rd98, %rd97, %rd94;
	st.global.f32 	[%rd98], %f883;
	st.global.f32 	[%rd98+4], %f884;
	st.global.f32 	[%rd97+32], %f877;
	st.global.f32 	[%rd97+36], %f878;
	st.global.f32 	[%rd98+32], %f879;
	st.global.f32 	[%rd98+36], %f880;
	st.global.f32 	[%rd97+128], %f873;
	st.global.f32 	[%rd97+132], %f874;
	st.global.f32 	[%rd98+128], %f875;
	st.global.f32 	[%rd98+132], %f876;
	st.global.f32 	[%rd97+160], %f869;
	st.global.f32 	[%rd97+164], %f870;
	st.global.f32 	[%rd98+160], %f871;
	st.global.f32 	[%rd98+164], %f872;
	st.global.f32 	[%rd97+256], %f865;
	st.global.f32 	[%rd97+260], %f866;
	st.global.f32 	[%rd98+256], %f867;
	st.global.f32 	[%rd98+260], %f868;
	st.global.f32 	[%rd97+288], %f861;
	st.global.f32 	[%rd97+292], %f862;
	st.global.f32 	[%rd98+288], %f863;
	st.global.f32 	[%rd98+292], %f864;
	st.global.f32 	[%rd97+384], %f857;
	st.global.f32 	[%rd97+388], %f858;
	st.global.f32 	[%rd98+384], %f859;
	st.global.f32 	[%rd98+388], %f860;
	st.global.f32 	[%rd97+416], %f853;
	st.global.f32 	[%rd97+420], %f854;
	st.global.f32 	[%rd98+416], %f855;
	st.global.f32 	[%rd98+420], %f856;
	ret;

}


// ===== COMPILED SASS (sm_100) =====

	.target	sm_100

	.elftype	@"ET_EXEC"


//--------------------- .note.nv.tkinfo           --------------------------
	.section	.note.nv.tkinfo,"",@"SHT_NOTE"
	.sectionflags	@"SHF_NOTE_NV_TKINFO"
	.tkinfo
        /*0018*/ 	.word	0x00000002
        /*0030*/ 	.string	""
        /*0030*/ 	.string	"ptxas"
        /*0030*/ 	.string	"Cuda compilation tools, release 13.0, V13.0.88"
        /*0030*/ 	.string	"Build cuda_13.0.r13.0/compiler.36424714_0"
        /*0030*/ 	.string	"-arch sm_100 -m 64 "



//--------------------- .note.nv.cuinfo           --------------------------
	.section	.note.nv.cuinfo,"",@"SHT_NOTE"
	.sectionflags	@"SHF_NOTE_NV_CUINFO"
        /*0018*/ 	.short	0x0002
        /*001a*/ 	.short	0x0064
        /*001c*/ 	.short	0x0082
	.zero		2


//--------------------- .nv.info                  --------------------------
	.section	.nv.info,"",@"SHT_CUDA_INFO"
	.align	4


	//----- nvinfo : EIATTR_REGCOUNT
	.align		4
        /*0000*/ 	.byte	0x04, 0x2f
        /*0002*/ 	.short	(.L_1 - .L_0)
	.align		4
.L_0:
        /*0004*/ 	.word	index@(wmma_example)
        /*0008*/ 	.word	0x00000060


	//----- nvinfo : EIATTR_FRAME_SIZE
	.align		4
.L_1:
        /*000c*/ 	.byte	0x04, 0x11
        /*000e*/ 	.short	(.L_3 - .L_2)
	.align		4
.L_2:
        /*0010*/ 	.word	index@(wmma_example)
        /*0014*/ 	.word	0x00000000


	//----- nvinfo : EIATTR_MIN_STACK_SIZE
	.align		4
.L_3:
        /*0018*/ 	.byte	0x04, 0x12
        /*001a*/ 	.short	(.L_5 - .L_4)
	.align		4
.L_4:
        /*001c*/ 	.word	index@(wmma_example)
        /*0020*/ 	.word	0x00000000
.L_5:


//--------------------- .nv.compat                --------------------------
	.section	.nv.compat,"",@"SHT_CUDA_COMPAT_INFO"
	.align	4
        /*0000*/ 	.byte	0x02, 0x09, 0x00, 0x00, 0x02, 0x02, 0x01, 0x00, 0x02, 0x05, 0x05, 0x00, 0x03, 0x07, 0x01, 0x01
        /*0010*/ 	.byte	0x02, 0x03, 0x00, 0x00, 0x02, 0x06, 0x01, 0x00, 0x04, 0x0b, 0x08, 0x00, 0x09, 0x00, 0x00, 0x00
        /*0020*/ 	.byte	0x00, 0x00, 0x00, 0x00


//--------------------- .nv.info.wmma_example     --------------------------
	.section	.nv.info.wmma_example,"",@"SHT_CUDA_INFO"
	.sectionflags	@""
	.align	4


	//----- nvinfo : EIATTR_CUDA_API_VERSION
	.align		4
        /*0000*/ 	.byte	0x04, 0x37
        /*0002*/ 	.short	(.L_7 - .L_6)
.L_6:
        /*0004*/ 	.word	0x00000082


	//----- nvinfo : EIATTR_KPARAM_INFO
	.align		4
.L_7:
        /*0008*/ 	.byte	0x04, 0x17
        /*000a*/ 	.short	(.L_9 - .L_8)
.L_8:
        /*000c*/ 	.word	0x00000000
        /*0010*/ 	.short	0x0004
        /*0012*/ 	.short	0x001c
        /*0014*/ 	.byte	0x00, 0xf0, 0x11, 0x00


	//----- nvinfo : EIATTR_KPARAM_INFO
	.align		4
.L_9:
        /*0018*/ 	.byte	0x04, 0x17
        /*001a*/ 	.short	(.L_11 - .L_10)
.L_10:
        /*001c*/ 	.word	0x00000000
        /*0020*/ 	.short	0x0003
        /*0022*/ 	.short	0x0018
        /*0024*/ 	.byte	0x00, 0xf0, 0x11, 0x00


	//----- nvinfo : EIATTR_KPARAM_INFO
	.align		4
.L_11:
        /*0028*/ 	.byte	0x04, 0x17
        /*002a*/ 	.short	(.L_13 - .L_12)
.L_12:
        /*002c*/ 	.word	0x00000000
        /*0030*/ 	.short	0x0002
        /*0032*/ 	.short	0x0010
        /*0034*/ 	.byte	0x00, 0xf5, 0x21, 0x00


	//----- nvinfo : EIATTR_KPARAM_INFO
	.align		4
.L_13:
        /*0038*/ 	.byte	0x04, 0x17
        /*003a*/ 	.short	(.L_15 - .L_14)
.L_14:
        /*003c*/ 	.word	0x00000000
        /*0040*/ 	.short	0x0001
        /*0042*/ 	.short	0x0008
        /*0044*/ 	.byte	0x00, 0xf5, 0x21, 0x00


	//----- nvinfo : EIATTR_KPARAM_INFO
	.align		4
.L_15:
        /*0048*/ 	.byte	0x04, 0x17
        /*004a*/ 	.short	(.L_17 - .L_16)
.L_16:
        /*004c*/ 	.word	0x00000000
        /*0050*/ 	.short	0x0000
        /*0052*/ 	.short	0x0000
        /*0054*/ 	.byte	0x00, 0xf5, 0x21, 0x00


	//----- nvinfo : EIATTR_SPARSE_MMA_MASK
	.align		4
.L_17:
        /*0058*/ 	.byte	0x03, 0x50
        /*005a*/ 	.short	0x0000


	//----- nvinfo : EIATTR_MAXREG_COUNT
	.align		4
        /*005c*/ 	.byte	0x03, 0x1b
        /*005e*/ 	.short	0x00ff


	//----- nvinfo : EIATTR_NUM_BARRIERS
	.align		4
        /*0060*/ 	.byte	0x02, 0x4c
        /*0062*/ 	.byte	0x01
	.zero		1


	//----- nvinfo : EIATTR_MERCURY_ISA_VERSION
	.align		4
        /*0064*/ 	.byte	0x03, 0x5f
        /*0066*/ 	.short	0x0101


	//----- nvinfo : EIATTR_VRC_CTA_INIT_COUNT
	.align		4
        /*0068*/ 	.byte	0x02, 0x4a
	.zero		1
	.zero		1


	//----- nvinfo : EIATTR_EXIT_INSTR_OFFSETS
	.align		4
        /*006c*/ 	.byte	0x04, 0x1c
        /*006e*/ 	.short	(.L_19 - .L_18)


	//   ....[0]....
.L_18:
        /*0070*/ 	.word	0x00001890


	//----- nvinfo : EIATTR_MAX_THREADS
	.align		4
.L_19:
        /*0074*/ 	.byte	0x04, 0x05
        /*0076*/ 	.short	(.L_21 - .L_20)
.L_20:
        /*0078*/ 	.word	0x00000080
        /*007c*/ 	.word	0x00000001
        /*0080*/ 	.word	0x00000001


	//----- nvinfo : EIATTR_CBANK_PARAM_SIZE
	.align		4
.L_21:
        /*0084*/ 	.byte	0x03, 0x19
        /*0086*/ 	.short	0x0020


	//----- nvinfo : EIATTR_PARAM_CBANK
	.align		4
        /*0088*/ 	.byte	0x04, 0x0a
        /*008a*/ 	.short	(.L_23 - .L_22)
	.align		4
.L_22:
        /*008c*/ 	.word	index@(.nv.constant0.wmma_example)
        /*0090*/ 	.short	0x0380
        /*0092*/ 	.short	0x0020


	//----- nvinfo : EIATTR_SW_WAR
	.align		4
.L_23:
        /*0094*/ 	.byte	0x04, 0x36
        /*0096*/ 	.short	(.L_25 - .L_24)
.L_24:
        /*0098*/ 	.word	0x00000008
.L_25:


//--------------------- .nv.callgraph             --------------------------
	.section	.nv.callgraph,"",@"SHT_CUDA_CALLGRAPH"
	.align	4
	.sectionentsize	8
	.align		4
        /*0000*/ 	.word	0x00000000
	.align		4
        /*0004*/ 	.word	0xffffffff
	.align		4
        /*0008*/ 	.word	0x00000000
	.align		4
        /*000c*/ 	.word	0xfffffffe
	.align		4
        /*0010*/ 	.word	0x00000000
	.align		4
        /*0014*/ 	.word	0xfffffffd
	.align		4
        /*0018*/ 	.word	0x00000000
	.align		4
        /*001c*/ 	.word	0xfffffffc


//--------------------- .text.wmma_example        --------------------------
	.section	.text.wmma_example,"ax",@progbits
	.align	128
        .global         wmma_example
        .type           wmma_example,@function
        .size           wmma_example,(.L_x_4 - wmma_example)
        .other          wmma_example,@"STO_CUDA_ENTRY STV_DEFAULT"
wmma_example:
.text.wmma_example:
[----:B------:R-:W-:Y:S01]  /*0000*/  LDC R1, c[0x0][0x37c] ;  /* 0x0000df00ff017b82 */ /* 0x000fe20000000800 */
[----:B------:R-:W1:Y:S07]  /*0010*/  S2R R88, SR_TID.X ;  /* 0x0000000000587919 */ /* 0x000e6e0000002100 */
[----:B------:R-:W2:Y:S01]  /*0020*/  S2UR UR4, SR_CTAID.X ;  /* 0x00000000000479c3 */ /* 0x000ea20000002500 */
[----:B------:R-:W3:Y:S01]  /*0030*/  LDCU.64 UR8, c[0x0][0x358] ;  /* 0x00006b00ff0877ac */ /* 0x000ee20008000a00 */
[----:B------:R-:W-:Y:S01]  /*0040*/  CS2R R30, SRZ ;  /* 0x00000000001e7805 */ /* 0x000fe2000001ff00 */
[----:B------:R-:W4:Y:S01]  /*0050*/  S2R R15, SR_CTAID.Y ;  /* 0x00000000000f7919 */ /* 0x000f220000002600 */
[----:B------:R-:W-:-:S02]  /*0060*/  CS2R R56, SRZ ;  /* 0x0000000000387805 */ /* 0x000fc4000001ff00 */
[----:B------:R-:W-:Y:S02]  /*0070*/  CS2R R58, SRZ ;  /* 0x00000000003a7805 */ /* 0x000fe4000001ff00 */
[----:B------:R-:W-:Y:S02]  /*0080*/  CS2R R48, SRZ ;  /* 0x0000000000307805 */ /* 0x000fe4000001ff00 */
[----:B------:R-:W-:Y:S01]  /*0090*/  CS2R R50, SRZ ;  /* 0x0000000000327805 */ /* 0x000fe2000001ff00 */
[----:B------:R-:W5:Y:S01]  /*00a0*/  LDC.64 R2, c[0x0][0x398] ;  /* 0x0000e600ff027b82 */ /* 0x000f620000000a00 */
[----:B------:R-:W-:Y:S02]  /*00b0*/  CS2R R64, SRZ ;  /* 0x0000000000407805 */ /* 0x000fe4000001ff00 */
[----:B------:R-:W-:Y:S02]  /*00c0*/  CS2R R66, SRZ ;  /* 0x0000000000427805 */ /* 0x000fe4000001ff00 */
[----:B------:R-:W-:-:S02]  /*00d0*/  CS2R R32, SRZ ;  /* 0x0000000000207805 */ /* 0x000fc4000001ff00 */
[----:B------:R-:W-:Y:S02]  /*00e0*/  CS2R R34, SRZ ;  /* 0x0000000000227805 */ /* 0x000fe4000001ff00 */
[----:B------:R-:W-:Y:S02]  /*00f0*/  CS2R R40, SRZ ;  /* 0x0000000000287805 */ /* 0x000fe4000001ff00 */
[----:B------:R-:W-:Y:S02]  /*0100*/  CS2R R42, SRZ ;  /* 0x00000000002a7805 */ /* 0x000fe4000001ff00 */
[----:B------:R-:W-:Y:S01]  /*0110*/  CS2R R36, SRZ ;  /* 0x0000000000247805 */ /* 0x000fe2000001ff00 */
[----:B------:R-:W3:Y:S01]  /*0120*/  S2UR UR5, SR_CgaCtaId ;  /* 0x00000000000579c3 */ /* 0x000ee20000008800 */
[----:B------:R-:W-:Y:S02]  /*0130*/  CS2R R38, SRZ ;  /* 0x0000000000267805 */ /* 0x000fe4000001ff00 */
[----:B------:R-:W-:-:S02]  /*0140*/  CS2R R44, SRZ ;  /* 0x00000000002c7805 */ /* 0x000fc4000001ff00 */
[----:B------:R-:W-:Y:S02]  /*0150*/  CS2R R46, SRZ ;  /* 0x00000000002e7805 */ /* 0x000fe4000001ff00 */
[----:B------:R-:W-:Y:S02]  /*0160*/  CS2R R52, SRZ ;  /* 0x0000000000347805 */ /* 0x000fe4000001ff00 */
[----:B------:R-:W-:Y:S02]  /*0170*/  CS2R R54, SRZ ;  /* 0x0000000000367805 */ /* 0x000fe4000001ff00 */
[----:B------:R-:W-:Y:S02]  /*0180*/  CS2R R68, SRZ ;  /* 0x0000000000447805 */ /* 0x000fe4000001ff00 */
[----:B------:R-:W-:Y:S01]  /*0190*/  CS2R R70, SRZ ;  /* 0x0000000000467805 */ /* 0x000fe2000001ff00 */
[----:B------:R-:W4:Y:S01]  /*01a0*/  LDC.64 R4, c[0x0][0x388] ;  /* 0x0000e200ff047b82 */ /* 0x000f220000000a00 */
[----:B--2---:R-:W-:Y:S01]  /*01b0*/  USHF.L.U32 UR4, UR4, 0x6, URZ ;  /* 0x0000000604047899 */ /* 0x004fe200080006ff */
[----:B-1----:R-:W-:-:S06]  /*01c0*/  SHF.R.U32.HI R6, RZ, 0x3, R88 ;  /* 0x00000003ff067819 */ /* 0x002fcc0000011658 */
[----:B------:R-:W1:Y:S01]  /*01d0*/  LDC.64 R12, c[0x0][0x390] ;  /* 0x0000e400ff0c7b82 */ /* 0x000e620000000a00 */
[----:B------:R-:W-:Y:S01]  /*01e0*/  IMAD.SHL.U32 R0, R88, 0x8, RZ ;  /* 0x0000000858007824 */ /* 0x000fe200078e00ff */
[----:B------:R-:W-:Y:S01]  /*01f0*/  SHF.R.U32.HI R60, RZ, 0x4, R88 ;  /* 0x00000004ff3c7819 */ /* 0x000fe20000011658 */
[C---:B-----5:R-:W-:Y:S01]  /*0200*/  IMAD.SHL.U32 R9, R3.reuse, 0x20, RZ ;  /* 0x0000002003097824 */ /* 0x060fe200078e00ff */
[----:B------:R-:W-:Y:S01]  /*0210*/  LOP3.LUT R7, R6, UR4, RZ, 0xfc, !PT ;  /* 0x0000000406077c12 */ /* 0x000fe2000f8efcff */
[----:B------:R-:W-:Y:S01]  /*0220*/  UMOV UR4, 0x400 ;  /* 0x0000040000047882 */ /* 0x000fe20000000000 */
[C---:B------:R-:W-:Y:S01]  /*0230*/  LOP3.LUT R6, R0.reuse, 0x38, RZ, 0xc0, !PT ;  /* 0x0000003800067812 */ /* 0x040fe200078ec0ff */
[C---:B------:R-:W-:Y:S01]  /*0240*/  IMAD R11, R3.reuse, 0x30, RZ ;  /* 0x00000030030b7824 */ /* 0x040fe200078e02ff */
[----:B------:R-:W-:Y:S01]  /*0250*/  LOP3.LUT R8, R0, 0x78, RZ, 0xc0, !PT ;  /* 0x0000007800087812 */ /* 0x000fe200078ec0ff */
[----:B---3--:R-:W-:Y:S01]  /*0260*/  ULEA UR4, UR5, UR4, 0x18 ;  /* 0x0000000405047291 */ /* 0x008fe2000f8ec0ff */
[----:B------:R-:W-:Y:S01]  /*0270*/  IMAD.SHL.U32 R17, R2, 0x10, RZ ;  /* 0x0000001002117824 */ /* 0x000fe200078e00ff */
[----:B------:R-:W-:Y:S01]  /*0280*/  ISETP.GE.AND P0, PT, R3, 0x40, PT ;  /* 0x000000400300780c */ /* 0x000fe20003f06270 */
[----:B------:R-:W-:-:S02]  /*0290*/  IMAD R0, R7, R3, R6 ;  /* 0x0000000307007224 */ /* 0x000fc400078e0206 */
[----:B----4-:R-:W-:Y:S01]  /*02a0*/  IMAD R15, R15, 0x80, R8 ;  /* 0x000000800f0f7824 */ /* 0x010fe200078e0208 */
[----:B------:R-:W-:Y:S01]  /*02b0*/  LEA R21, R88, UR4, 0x4 ;  /* 0x0000000458157c11 */ /* 0x000fe2000f8e20ff */
[----:B------:R-:W-:-:S04]  /*02c0*/  IMAD.WIDE R4, R0, 0x2, R4 ;  /* 0x0000000200047825 */ /* 0x000fc800078e0204 */
[----:B------:R-:W-:Y:S01]  /*02d0*/  IMAD R60, R60, R2, R15 ;  /* 0x000000023c3c7224 */ /* 0x000fe200078e020f */
[----:B------:R-:W-:Y:S01]  /*02e0*/  @!PT LDS RZ, [RZ] ;  /* 0x00000000fffff984 */ /* 0x000fe20000000800 */
[----:B------:R-:W-:Y:S01]  /*02f0*/  @!PT LDS RZ, [RZ] ;  /* 0x00000000fffff984 */ /* 0x000fe20000000800 */
[----:B------:R-:W-:Y:S01]  /*0300*/  @!PT LDS RZ, [RZ] ;  /* 0x00000000fffff984 */ /* 0x000fe20000000800 */
[----:B------:R2:W-:Y:S01]  /*0310*/  LDGSTS.E.BYPASS.128 [R21], desc[UR8][R4.64] ;  /* 0x0000000004157fae */ /* 0x0005e2000b981808 */
[----:B------:R-:W-:Y:S02]  /*0320*/  IMAD.SHL.U32 R7, R3, 0x10, RZ ;  /* 0x0000001003077824 */ /* 0x000fe400078e00ff */
[----:B-1----:R-:W-:-:S04]  /*0330*/  IMAD.WIDE R12, R60, 0x2, R12 ;  /* 0x000000023c0c7825 */ /* 0x002fc800078e020c */
[----:B------:R-:W-:-:S04]  /*0340*/  IMAD.WIDE R6, R7, 0x2, R4 ;  /* 0x0000000207067825 */ /* 0x000fc800078e0204 */
[--C-:B------:R-:W-:Y:S01]  /*0350*/  IMAD.WIDE R8, R9, 0x2, R4.reuse ;  /* 0x0000000209087825 */ /* 0x100fe200078e0204 */
[----:B------:R1:W-:Y:S03]  /*0360*/  LDGSTS.E.BYPASS.128 [R21+0x800], desc[UR8][R6.64] ;  /* 0x0080000006157fae */ /* 0x0003e6000b981808 */
[----:B------:R-:W-:Y:S01]  /*0370*/  IMAD.SHL.U32 R15, R2, 0x8, RZ ;  /* 0x00000008020f7824 */ /* 0x000fe200078e00ff */
[----:B------:R3:W-:Y:S01]  /*0380*/  LDGSTS.E.BYPASS.128 [R21+0x1000], desc[UR8][R8.64] ;  /* 0x0100000008157fae */ /* 0x0007e2000b981808 */
[----:B------:R-:W-:-:S04]  /*0390*/  IMAD.WIDE R10, R11, 0x2, R4 ;  /* 0x000000020b0a7825 */ /* 0x000fc800078e0204 */
[C---:B------:R-:W-:Y:S01]  /*03a0*/  IMAD R19, R2.reuse, 0x18, RZ ;  /* 0x0000001802137824 */ /* 0x040fe200078e02ff */
[----:B------:R4:W-:Y:S01]  /*03b0*/  LDGSTS.E.BYPASS.128 [R21+0x1800], desc[UR8][R10.64] ;  /* 0x018000000a157fae */ /* 0x0009e2000b981808 */
[C---:B------:R-:W-:Y:S02]  /*03c0*/  IMAD.SHL.U32 R23, R2.reuse, 0x20, RZ ;  /* 0x0000002002177824 */ /* 0x040fe400078e00ff */
[----:B------:R-:W-:Y:S01]  /*03d0*/  IMAD R25, R2, 0x28, RZ ;  /* 0x0000002802197824 */ /* 0x000fe200078e02ff */
[----:B------:R-:W-:Y:S01]  /*03e0*/  LDGSTS.E.BYPASS.128 [R21+0x2000], desc[UR8][R12.64] ;  /* 0x020000000c157fae */ /* 0x000fe2000b981808 */
[----:B--2---:R-:W-:-:S04]  /*03f0*/  IMAD.WIDE R4, R15, 0x2, R12 ;  /* 0x000000020f047825 */ /* 0x004fc800078e020c */
[----:B------:R-:W-:Y:S01]  /*0400*/  IMAD R27, R2, 0x30, RZ ;  /* 0x00000030021b7824 */ /* 0x000fe200078e02ff */
[----:B------:R2:W-:Y:S01]  /*0410*/  LDGSTS.E.BYPASS.128 [R21+0x2800], desc[UR8][R4.64] ;  /* 0x0280000004157fae */ /* 0x0005e2000b981808 */
[----:B-1----:R-:W-:-:S04]  /*0420*/  IMAD.WIDE R6, R17, 0x2, R12 ;  /* 0x0000000211067825 */ /* 0x002fc800078e020c */
[----:B------:R-:W-:Y:S01]  /*0430*/  IMAD R29, R2, 0x38, RZ ;  /* 0x00000038021d7824 */ /* 0x000fe200078e02ff */
[----:B------:R1:W-:Y:S01]  /*0440*/  LDGSTS.E.BYPASS.128 [R21+0x3000], desc[UR8][R6.64] ;  /* 0x0300000006157fae */ /* 0x0003e2000b981808 */
[----:B---3--:R-:W-:-:S04]  /*0450*/  IMAD.WIDE R8, R19, 0x2, R12 ;  /* 0x0000000213087825 */ /* 0x008fc800078e020c */
[--C-:B----4-:R-:W-:Y:S01]  /*0460*/  IMAD.WIDE R10, R23, 0x2, R12.reuse ;  /* 0x00000002170a7825 */ /* 0x110fe200078e020c */
[----:B------:R3:W-:Y:S01]  /*0470*/  LDGSTS.E.BYPASS.128 [R21+0x3800], desc[UR8][R8.64] ;  /* 0x0380000008157fae */ /* 0x0007e2000b981808 */
[----:B------:R-:W-:Y:S02]  /*0480*/  CS2R R22, SRZ ;  /* 0x0000000000167805 */ /* 0x000fe4000001ff00 */
[----:B--2---:R-:W-:Y:S01]  /*0490*/  CS2R R4, SRZ ;  /* 0x0000000000047805 */ /* 0x004fe2000001ff00 */
[--C-:B------:R-:W-:Y:S01]  /*04a0*/  IMAD.WIDE R14, R25, 0x2, R12.reuse ;  /* 0x00000002190e7825 */ /* 0x100fe200078e020c */
[----:B------:R2:W-:Y:S01]  /*04b0*/  LDGSTS.E.BYPASS.128 [R21+0x4000], desc[UR8][R10.64] ;  /* 0x040000000a157fae */ /* 0x0005e2000b981808 */
[----:B------:R-:W-:Y:S02]  /*04c0*/  CS2R R24, SRZ ;  /* 0x0000000000187805 */ /* 0x000fe4000001ff00 */
[----:B-1----:R-:W-:Y:S01]  /*04d0*/  CS2R R6, SRZ ;  /* 0x0000000000067805 */ /* 0x002fe2000001ff00 */
[----:B------:R-:W-:Y:S01]  /*04e0*/  IMAD.WIDE R16, R27, 0x2, R12 ;  /* 0x000000021b107825 */ /* 0x000fe200078e020c */
[----:B------:R1:W-:Y:S01]  /*04f0*/  LDGSTS.E.BYPASS.128 [R21+0x4800], desc[UR8][R14.64] ;  /* 0x048000000e157fae */ /* 0x0003e2000b981808 */
[----:B------:R-:W-:-:S02]  /*0500*/  CS2R R26, SRZ ;  /* 0x00000000001a7805 */ /* 0x000fc4000001ff00 */
[----:B------:R-:W-:Y:S01]  /*0510*/  IMAD.WIDE R18, R29, 0x2, R12 ;  /* 0x000000021d127825 */ /* 0x000fe200078e020c */
[----:B------:R4:W-:Y:S01]  /*0520*/  LDGSTS.E.BYPASS.128 [R21+0x5000], desc[UR8][R16.64] ;  /* 0x0500000010157fae */ /* 0x0009e2000b981808 */
[----:B------:R-:W-:Y:S02]  /*0530*/  CS2R R28, SRZ ;  /* 0x00000000001c7805 */ /* 0x000fe4000001ff00 */
[----:B---3--:R-:W-:Y:S02]  /*0540*/  CS2R R8, SRZ ;  /* 0x0000000000087805 */ /* 0x008fe4000001ff00 */
[----:B------:R-:W-:Y:S01]  /*0550*/  CS2R R12, SRZ ;  /* 0x00000000000c7805 */ /* 0x000fe2000001ff00 */
[----:B------:R3:W-:Y:S01]  /*0560*/  LDGSTS.E.BYPASS.128 [R21+0x5800], desc[UR8][R18.64] ;  /* 0x0580000012157fae */ /* 0x0007e2000b981808 */
[----:B--2---:R-:W-:-:S03]  /*0570*/  CS2R R10, SRZ ;  /* 0x00000000000a7805 */ /* 0x004fc6000001ff00 */
[----:B------:R-:W0:Y:S01]  /*0580*/  LDGDEPBAR ;  /* 0x00000000000079af */ /* 0x000e220000000000 */
[----:B-1----:R-:W-:Y:S02]  /*0590*/  CS2R R14, SRZ ;  /* 0x00000000000e7805 */ /* 0x002fe4000001ff00 */
[----:B----4-:R-:W-:Y:S02]  /*05a0*/  CS2R R16, SRZ ;  /* 0x0000000000107805 */ /* 0x010fe4000001ff00 */
[----:B---3--:R-:W-:Y:S02]  /*05b0*/  CS2R R20, SRZ ;  /* 0x0000000000147805 */ /* 0x008fe4000001ff00 */
[----:B------:R-:W-:Y:S01]  /*05c0*/  CS2R R18, SRZ ;  /* 0x0000000000127805 */ /* 0x000fe2000001ff00 */
[----:B------:R-:W-:Y:S06]  /*05d0*/  BAR.SYNC.DEFER_BLOCKING 0x0 ;  /* 0x0000000000007b1d */ /* 0x000fec0000010000 */
[----:B------:R-:W-:Y:S05]  /*05e0*/  @!P0 BRA `(.L_x_0) ;  /* 0x0000000c003c8947 */ /* 0x000fea0003800000 */
[----:B------:R-:W-:Y:S01]  /*05f0*/  IMAD.SHL.U32 R89, R2, 0x40, RZ ;  /* 0x0000004002597824 */ /* 0x000fe200078e00ff */
[----:B------:R-:W-:Y:S02]  /*0600*/  SHF.R.S32.HI R2, RZ, 0x1f, R3 ;  /* 0x0000001fff027819 */ /* 0x000fe40000011403 */
[----:B------:R-:W-:Y:S02]  /*0610*/  CS2R R68, SRZ ;  /* 0x0000000000447805 */ /* 0x000fe4000001ff00 */
[----:B------:R-:W-:Y:S02]  /*0620*/  CS2R R70, SRZ ;  /* 0x0000000000467805 */ /* 0x000fe4000001ff00 */
[----:B------:R-:W-:Y:S02]  /*0630*/  CS2R R52, SRZ ;  /* 0x0000000000347805 */ /* 0x000fe4000001ff00 */
[----:B------:R-:W-:Y:S02]  /*0640*/  SHF.R.S32.HI R5, RZ, 0x1f, R89 ;  /* 0x0000001fff057819 */ /* 0x000fe40000011459 */
[----:B------:R-:W-:-:S02]  /*0650*/  CS2R R54, SRZ ;  /* 0x0000000000367805 */ /* 0x000fc4000001ff00 */
[----:B------:R-:W-:Y:S02]  /*0660*/  LEA.HI R30, R2, R3, RZ, 0x6 ;  /* 0x00000003021e7211 */ /* 0x000fe400078f30ff */
[----:B------:R-:W-:Y:S02]  /*0670*/  CS2R R44, SRZ ;  /* 0x00000000002c7805 */ /* 0x000fe4000001ff00 */
[----:B------:R-:W-:Y:S02]  /*0680*/  IADD3 R89, P0, PT, R60, R89, RZ ;  /* 0x000000593c597210 */ /* 0x000fe40007f1e0ff */
[----:B------:R-:W-:Y:S02]  /*0690*/  CS2R R46, SRZ ;  /* 0x00000000002e7805 */ /* 0x000fe4000001ff00 */
[----:B------:R-:W-:Y:S02]  /*06a0*/  SHF.R.S32.HI R90, RZ, 0x6, R30 ;  /* 0x00000006ff5a7819 */ /* 0x000fe4000001141e */
[----:B------:R-:W-:-:S02]  /*06b0*/  CS2R R36, SRZ ;  /* 0x0000000000247805 */ /* 0x000fc4000001ff00 */
[----:B------:R-:W-:Y:S02]  /*06c0*/  LEA.HI.X.SX32 R2, R60, R5, 0x1, P0 ;  /* 0x000000053c027211 */ /* 0x000fe400000f0eff */
[----:B------:R-:W-:Y:S02]  /*06d0*/  CS2R R38, SRZ ;  /* 0x0000000000267805 */ /* 0x000fe4000001ff00 */
[----:B------:R-:W-:Y:S01]  /*06e0*/  IADD3 R3, P0, PT, R0, 0x40, RZ ;  /* 0x0000004000037810 */ /* 0x000fe20007f1e0ff */
[----:B------:R-:W-:Y:S01]  /*06f0*/  VIADD R91, R90, 0xffffffff ;  /* 0xffffffff5a5b7836 */ /* 0x000fe20000000000 */
[----:B------:R-:W-:Y:S02]  /*0700*/  CS2R R40, SRZ ;  /* 0x0000000000287805 */ /* 0x000fe4000001ff00 */
[----:B------:R-:W-:Y:S02]  /*0710*/  CS2R R42, SRZ ;  /* 0x00000000002a7805 */ /* 0x000fe4000001ff00 */
[----:B------:R-:W-:-:S02]  /*0720*/  CS2R R32, SRZ ;  /* 0x0000000000207805 */ /* 0x000fc4000001ff00 */
[----:B------:R-:W-:Y:S02]  /*0730*/  CS2R R34, SRZ ;  /* 0x0000000000227805 */ /* 0x000fe4000001ff00 */
[----:B------:R-:W-:Y:S02]  /*0740*/  CS2R R64, SRZ ;  /* 0x0000000000407805 */ /* 0x000fe4000001ff00 */
[----:B------:R-:W-:Y:S02]  /*0750*/  CS2R R66, SRZ ;  /* 0x0000000000427805 */ /* 0x000fe4000001ff00 */
        /* <DEDUP_REMOVED lines=18> */
[----:B------:R-:W-:Y:S01]  /*0880*/  LEA.HI.X.SX32 R0, R0, RZ, 0x1, P0 ;  /* 0x000000ff00007211 */ /* 0x000fe200000f0eff */
[----:B------:R-:W-:Y:S01]  /*0890*/  IMAD.MOV R90, RZ, RZ, -R90 ;  /* 0x000000ffff5a7224 */ /* 0x000fe200078e0a5a */
[----:B------:R-:W1:Y:S01]  /*08a0*/  LDCU.64 UR10, c[0x0][0x388] ;  /* 0x00007100ff0a77ac */ /* 0x000e620008000a00 */
[----:B------:R-:W2:Y:S01]  /*08b0*/  LDCU.64 UR12, c[0x0][0x390] ;  /* 0x00007200ff0c77ac */ /* 0x000ea20008000a00 */
[----:B------:R-:W-:-:S05]  /*08c0*/  UMOV UR4, URZ ;  /* 0x000000ff00047c82 */ /* 0x000fca0008000000 */
.L_x_2:
[----:B------:R-:W3:Y:S01]  /*08d0*/  S2R R88, SR_TID.X ;  /* 0x0000000000587919 */ /* 0x000ee20000002100 */
[----:B----4-:R-:W4:Y:S01]  /*08e0*/  S2UR UR6, SR_CgaCtaId ;  /* 0x00000000000679c3 */ /* 0x010f220000008800 */
[----:B------:R-:W-:-:S04]  /*08f0*/  DEPBAR.LE SB0, 0x0 ;  /* 0x000080000000791a */ /* 0x000fc80000000000 */
[----:B------:R-:W-:-:S03]  /*0900*/  UMOV UR5, 0x400 ;  /* 0x0000040000057882 */ /* 0x000fc60000000000 */
[----:B------:R-:W-:Y:S01]  /*0910*/  BAR.SYNC.DEFER_BLOCKING 0x0 ;  /* 0x0000000000007b1d */ /* 0x000fe20000010000 */
[----:B------:R-:W-:Y:S01]  /*0920*/  ISETP.LE.AND P0, PT, R91, UR4, PT ;  /* 0x000000045b007c0c */ /* 0x000fe2000bf03270 */
[----:B----4-:R-:W-:Y:S01]  /*0930*/  ULEA UR5, UR6, UR5, 0x18 ;  /* 0x0000000506057291 */ /* 0x010fe2000f8ec0ff */
[C---:B---3--:R-:W-:Y:S01]  /*0940*/  IMAD.SHL.U32 R60, R88.reuse, 0x10, RZ ;  /* 0x00000010583c7824 */ /* 0x048fe200078e00ff */
[----:B------:R-:W-:Y:S01]  /*0950*/  SHF.R.U32.HI R63, RZ, 0x1, R88 ;  /* 0x00000001ff3f7819 */ /* 0x000fe20000011658 */
[C---:B------:R-:W-:Y:S02]  /*0960*/  IMAD.SHL.U32 R61, R88.reuse, 0x40, RZ ;  /* 0x00000040583d7824 */ /* 0x040fe400078e00ff */
[----:B------:R-:W-:Y:S01]  /*0970*/  IMAD.SHL.U32 R62, R88, 0x80, RZ ;  /* 0x00000080583e7824 */ /* 0x000fe200078e00ff */
[----:B------:R-:W-:-:S04]  /*0980*/  LOP3.LUT R60, R60, 0x400, RZ, 0xc0, !PT ;  /* 0x000004003c3c7812 */ /* 0x000fc800078ec0ff */
[----:B------:R-:W-:Y:S02]  /*0990*/  LOP3.LUT R60, R60, 0x1c0, R61, 0xf8, !PT ;  /* 0x000001c03c3c7812 */ /* 0x000fe400078ef83d */
[----:B------:R-:W-:Y:S02]  /*09a0*/  LOP3.LUT R62, R62, 0x790, R63, 0xc8, !PT ;  /* 0x000007903e3e7812 */ /* 0x000fe400078ec83f */
[----:B------:R-:W-:Y:S02]  /*09b0*/  LOP3.LUT R60, R60, 0x200, R61, 0xf8, !PT ;  /* 0x000002003c3c7812 */ /* 0x000fe400078ef83d */
[--C-:B------:R-:W-:Y:S02]  /*09c0*/  LOP3.LUT R62, R62, 0x8, R63.reuse, 0xf8, !PT ;  /* 0x000000083e3e7812 */ /* 0x100fe400078ef83f */
[----:B------:R-:W-:Y:S02]  /*09d0*/  LOP3.LUT R60, R60, 0x8, R63, 0xf8, !PT ;  /* 0x000000083c3c7812 */ /* 0x000fe400078ef83f */
[----:B------:R-:W-:-:S02]  /*09e0*/  LEA R92, R62, UR5, 0x1 ;  /* 0x000000053e5c7c11 */ /* 0x000fc4000f8e08ff */
[----:B------:R-:W-:-:S03]  /*09f0*/  LEA R93, R60, UR5, 0x1 ;  /* 0x000000053c5d7c11 */ /* 0x000fc6000f8e08ff */
[----:B------:R-:W-:Y:S04]  /*0a00*/  LDSM.16.MT88.4 R80, [R92+0x2000] ;  /* 0x002000005c50783b */ /* 0x000fe80000004200 */
[----:B------:R-:W3:Y:S04]  /*0a10*/  LDSM.16.M88.4 R72, [R93] ;  /* 0x000000005d48783b */ /* 0x000ee80000000200 */
[----:B------:R-:W4:Y:S04]  /*0a20*/  LDSM.16.M88.4 R60, [R93+0x1000] ;  /* 0x001000005d3c783b */ /* 0x000f280000000200 */
[----:B------:R-:W5:Y:S04]  /*0a30*/  LDSM.16.MT88.4 R76, [R92+0x2040] ;  /* 0x002040005c4c783b */ /* 0x000f680000004200 */
[----:B------:R-:W-:Y:S01]  /*0a40*/  LDSM.16.MT88.4 R84, [R92+0x5080] ;  /* 0x005080005c54783b */ /* 0x000fe20000004200 */
[-C--:B---3--:R-:W-:Y:S08]  /*0a50*/  HMMA.16816.F32 R68, R72, R80.reuse, R68 ;  /* 0x000000504844723c */ /* 0x088ff00000001844 */
[----:B----4-:R-:W-:Y:S08]  /*0a60*/  HMMA.16816.F32 R56, R60, R80, R56 ;  /* 0x000000503c38723c */ /* 0x010ff00000001838 */
[-C--:B------:R-:W-:Y:S08]  /*0a70*/  HMMA.16816.F32 R52, R72, R82.reuse, R52 ;  /* 0x000000524834723c */ /* 0x080ff00000001834 */
[----:B------:R-:W-:Y:S01]  /*0a80*/  HMMA.16816.F32 R48, R60, R82, R48 ;  /* 0x000000523c30723c */ /* 0x000fe20000001830 */
[----:B------:R-:W3:Y:S07]  /*0a90*/  LDSM.16.MT88.4 R80, [R92+0x2080] ;  /* 0x002080005c50783b */ /* 0x000eee0000004200 */
[-C--:B-----5:R-:W-:Y:S08]  /*0aa0*/  HMMA.16816.F32 R44, R72, R76.reuse, R44 ;  /* 0x0000004c482c723c */ /* 0x0a0ff0000000182c */
[----:B------:R-:W-:Y:S08]  /*0ab0*/  HMMA.16816.F32 R8, R60, R76, R8 ;  /* 0x0000004c3c08723c */ /* 0x000ff00000001808 */
[-C--:B------:R-:W-:Y:S08]  /*0ac0*/  HMMA.16816.F32 R36, R72, R78.reuse, R36 ;  /* 0x0000004e4824723c */ /* 0x080ff00000001824 */
[C---:B------:R-:W-:Y:S01]  /*0ad0*/  HMMA.16816.F32 R20, R60.reuse, R78, R20 ;  /* 0x0000004e3c14723c */ /* 0x040fe20000001814 */
[----:B------:R-:W4:Y:S07]  /*0ae0*/  LDSM.16.MT88.4 R76, [R92+0x20c0] ;  /* 0x0020c0005c4c783b */ /* 0x000f2e0000004200 */
[C---:B---3--:R-:W-:Y:S08]  /*0af0*/  HMMA.16816.F32 R4, R60.reuse, R80, R4 ;  /* 0x000000503c04723c */ /* 0x048ff00000001804 */
[----:B------:R-:W-:Y:S08]  /*0b00*/  HMMA.16816.F32 R12, R60, R82, R12 ;  /* 0x000000523c0c723c */ /* 0x000ff0000000180c */
[C---:B------:R-:W-:Y:S08]  /*0b10*/  HMMA.16816.F32 R40, R72.reuse, R80, R40 ;  /* 0x000000504828723c */ /* 0x040ff00000001828 */
[----:B------:R-:W-:Y:S01]  /*0b20*/  HMMA.16816.F32 R32, R72, R82, R32 ;  /* 0x000000524820723c */ /* 0x000fe20000001820 */
[----:B------:R-:W-:Y:S07]  /*0b30*/  LDSM.16.MT88.4 R80, [R92+0x3000] ;  /* 0x003000005c50783b */ /* 0x000fee0000004200 */
[-C--:B----4-:R-:W-:Y:S08]  /*0b40*/  HMMA.16816.F32 R16, R60, R76.reuse, R16 ;  /* 0x0000004c3c10723c */ /* 0x090ff00000001810 */
[C---:B------:R-:W-:Y:S08]  /*0b50*/  HMMA.16816.F32 R28, R72.reuse, R76, R28 ;  /* 0x0000004c481c723c */ /* 0x040ff0000000181c */
[-C--:B------:R-:W-:Y:S01]  /*0b60*/  HMMA.16816.F32 R24, R72, R78.reuse, R24 ;  /* 0x0000004e4818723c */ /* 0x080fe20000001818 */
[----:B------:R-:W3:Y:S07]  /*0b70*/  LDSM.16.M88.4 R72, [R93+0x20] ;  /* 0x000020005d48783b */ /* 0x000eee0000000200 */
[----:B------:R-:W-:Y:S01]  /*0b80*/  HMMA.16816.F32 R60, R60, R78, R64 ;  /* 0x0000004e3c3c723c */ /* 0x000fe20000001840 */
[----:B------:R-:W4:Y:S04]  /*0b90*/  LDSM.16.M88.4 R64, [R93+0x1020] ;  /* 0x001020005d40783b */ /* 0x000f280000000200 */
[----:B------:R-:W5:Y:S03]  /*0ba0*/  LDSM.16.MT88.4 R76, [R92+0x3040] ;  /* 0x003040005c4c783b */ /* 0x000f660000004200 */
        /* <DEDUP_REMOVED lines=8> */
[----:B------:R-:W-:Y:S01]  /*0c30*/  HMMA.16816.F32 R20, R64, R78, R20 ;  /* 0x0000004e4014723c */ /* 0x000fe20000001814 */
[----:B------:R-:W4:Y:S07]  /*0c40*/  LDSM.16.MT88.4 R76, [R92+0x30c0] ;  /* 0x0030c0005c4c783b */ /* 0x000f2e0000004200 */
[C---:B---3--:R-:W-:Y:S08]  /*0c50*/  HMMA.16816.F32 R40, R72.reuse, R80, R40 ;  /* 0x000000504828723c */ /* 0x048ff00000001828 */
[----:B------:R-:W-:Y:S08]  /*0c60*/  HMMA.16816.F32 R32, R72, R82, R32 ;  /* 0x000000524820723c */ /* 0x000ff00000001820 */
[C---:B------:R-:W-:Y:S08]  /*0c70*/  HMMA.16816.F32 R4, R64.reuse, R80, R4 ;  /* 0x000000504004723c */ /* 0x040ff00000001804 */
[----:B------:R-:W-:Y:S01]  /*0c80*/  HMMA.16816.F32 R12, R64, R82, R12 ;  /* 0x00000052400c723c */ /* 0x000fe2000000180c */
[----:B------:R-:W-:Y:S07]  /*0c90*/  LDSM.16.MT88.4 R80, [R92+0x4000] ;  /* 0x004000005c50783b */ /* 0x000fee0000004200 */
[C---:B----4-:R-:W-:Y:S08]  /*0ca0*/  HMMA.16816.F32 R28, R72.reuse, R76, R28 ;  /* 0x0000004c481c723c */ /* 0x050ff0000000181c */
[----:B------:R-:W-:Y:S01]  /*0cb0*/  HMMA.16816.F32 R24, R72, R78, R24 ;  /* 0x0000004e4818723c */ /* 0x000fe20000001818 */
[----:B------:R-:W3:Y:S07]  /*0cc0*/  LDSM.16.M88.4 R72, [R93+0x40] ;  /* 0x000040005d48783b */ /* 0x000eee0000000200 */
[C---:B------:R-:W-:Y:S08]  /*0cd0*/  HMMA.16816.F32 R16, R64.reuse, R76, R16 ;  /* 0x0000004c4010723c */ /* 0x040ff00000001810 */
[----:B------:R-:W-:Y:S01]  /*0ce0*/  HMMA.16816.F32 R60, R64, R78, R60 ;  /* 0x0000004e403c723c */ /* 0x000fe2000000183c */
[----:B------:R-:W4:Y:S04]  /*0cf0*/  LDSM.16.M88.4 R64, [R93+0x1040] ;  /* 0x001040005d40783b */ /* 0x000f280000000200 */
[----:B------:R-:W5:Y:S03]  /*0d00*/  LDSM.16.MT88.4 R76, [R92+0x4040] ;  /* 0x004040005c4c783b */ /* 0x000f660000004200 */
[C---:B---3--:R-:W-:Y:S08]  /*0d10*/  HMMA.16816.F32 R68, R72.reuse, R80, R68 ;  /* 0x000000504844723c */ /* 0x048ff00000001844 */
[----:B------:R-:W-:Y:S08]  /*0d20*/  HMMA.16816.F32 R52, R72, R82, R52 ;  /* 0x000000524834723c */ /* 0x000ff00000001834 */
[C---:B----4-:R-:W-:Y:S08]  /*0d30*/  HMMA.16816.F32 R56, R64.reuse, R80, R56 ;  /* 0x000000504038723c */ /* 0x050ff00000001838 */
        /* <DEDUP_REMOVED lines=14> */
[----:B------:R-:W-:Y:S07]  /*0e20*/  LDSM.16.MT88.4 R72, [R92+0x5040] ;  /* 0x005040005c48783b */ /* 0x000fee0000004200 */
[C---:B------:R-:W-:Y:S08]  /*0e30*/  HMMA.16816.F32 R16, R64.reuse, R76, R16 ;  /* 0x0000004c4010723c */ /* 0x040ff00000001810 */
[----:B------:R-:W-:Y:S01]  /*0e40*/  HMMA.16816.F32 R60, R64, R78, R60 ;  /* 0x0000004e403c723c */ /* 0x000fe2000000183c */
[----:B------:R-:W3:Y:S04]  /*0e50*/  LDSM.16.M88.4 R76, [R93+0x60] ;  /* 0x000060005d4c783b */ /* 0x000ee80000000200 */
[----:B------:R-:W4:Y:S03]  /*0e60*/  LDSM.16.M88.4 R64, [R93+0x1060] ;  /* 0x001060005d40783b */ /* 0x000f260000000200 */
[-C--:B---3--:R-:W-:Y:S08]  /*0e70*/  HMMA.16816.F32 R68, R76, R80.reuse, R68 ;  /* 0x000000504c44723c */ /* 0x088ff00000001844 */
[----:B----4-:R-:W-:Y:S08]  /*0e80*/  HMMA.16816.F32 R56, R64, R80, R56 ;  /* 0x000000504038723c */ /* 0x010ff00000001838 */
[-C--:B------:R-:W-:Y:S08]  /*0e90*/  HMMA.16816.F32 R52, R76, R82.reuse, R52 ;  /* 0x000000524c34723c */ /* 0x080ff00000001834 */
[C---:B------:R-:W-:Y:S01]  /*0ea0*/  HMMA.16816.F32 R48, R64.reuse, R82, R48 ;  /* 0x000000524030723c */ /* 0x040fe20000001830 */
[----:B------:R-:W3:Y:S07]  /*0eb0*/  LDSM.16.MT88.4 R80, [R92+0x50c0] ;  /* 0x0050c0005c50783b */ /* 0x000eee0000004200 */
[C---:B------:R-:W-:Y:S08]  /*0ec0*/  HMMA.16816.F32 R8, R64.reuse, R72, R8 ;  /* 0x000000484008723c */ /* 0x040ff00000001808 */
[C---:B------:R-:W-:Y:S08]  /*0ed0*/  HMMA.16816.F32 R20, R64.reuse, R74, R20 ;  /* 0x0000004a4014723c */ /* 0x040ff00000001814 */
[C---:B------:R-:W-:Y:S08]  /*0ee0*/  HMMA.16816.F32 R4, R64.reuse, R84, R4 ;  /* 0x000000544004723c */ /* 0x040ff00000001804 */
[----:B------:R-:W-:Y:S08]  /*0ef0*/  HMMA.16816.F32 R12, R64, R86, R12 ;  /* 0x00000056400c723c */ /* 0x000ff0000000180c */
[----:B------:R-:W-:Y:S08]  /*0f00*/  HMMA.16816.F32 R44, R76, R72, R44 ;  /* 0x000000484c2c723c */ /* 0x000ff0000000182c */
[----:B---3--:R-:W-:Y:S08]  /*0f10*/  HMMA.16816.F32 R16, R64, R80, R16 ;  /* 0x000000504010723c */ /* 0x008ff00000001810 */
[C---:B------:R-:W-:Y:S08]  /*0f20*/  HMMA.16816.F32 R36, R76.reuse, R74, R36 ;  /* 0x0000004a4c24723c */ /* 0x040ff00000001824 */
[C---:B------:R-:W-:Y:S08]  /*0f30*/  HMMA.16816.F32 R40, R76.reuse, R84, R40 ;  /* 0x000000544c28723c */ /* 0x040ff00000001828 */
[C---:B------:R-:W-:Y:S08]  /*0f40*/  HMMA.16816.F32 R32, R76.reuse, R86, R32 ;  /* 0x000000564c20723c */ /* 0x040ff00000001820 */
[C---:B------:R-:W-:Y:S08]  /*0f50*/  HMMA.16816.F32 R28, R76.reuse, R80, R28 ;  /* 0x000000504c1c723c */ /* 0x040ff0000000181c */
[-C--:B------:R-:W-:Y:S08]  /*0f60*/  HMMA.16816.F32 R24, R76, R82.reuse, R24 ;  /* 0x000000524c18723c */ /* 0x080ff00000001818 */
[----:B------:R-:W-:Y:S01]  /*0f70*/  HMMA.16816.F32 R64, R64, R82, R60 ;  /* 0x000000524040723c */ /* 0x000fe2000000183c */
[----:B------:R-:W-:Y:S06]  /*0f80*/  BAR.SYNC.DEFER_BLOCKING 0x0 ;  /* 0x0000000000007b1d */ /* 0x000fec0000010000 */
[----:B------:R-:W-:-:S13]  /*0f90*/  @P0 BRA `(.L_x_1) ;  /* 0x0000000000bc0947 */ /* 0x000fda0003800000 */
[----:B------:R-:W3:Y:S01]  /*0fa0*/  LDC R61, c[0x0][0x39c] ;  /* 0x0000e700ff3d7b82 */ /* 0x000ee20000000800 */
[C---:B-1----:R-:W-:Y:S02]  /*0fb0*/  LEA R74, P0, R3.reuse, UR10, 0x1 ;  /* 0x0000000a034a7c11 */ /* 0x042fe4000f8008ff */
[----:B------:R-:W-:Y:S02]  /*0fc0*/  LEA R63, R88, UR5, 0x4 ;  /* 0x00000005583f7c11 */ /* 0x000fe4000f8e20ff */
[----:B------:R-:W-:Y:S02]  /*0fd0*/  LEA.HI.X R75, R3, UR11, R0, 0x1, P0 ;  /* 0x0000000b034b7c11 */ /* 0x000fe400080f0c00 */
[----:B--2---:R-:W-:Y:S01]  /*0fe0*/  LEA R60, P0, R89, UR12, 0x1 ;  /* 0x0000000c593c7c11 */ /* 0x004fe2000f8008ff */
[----:B------:R-:W1:Y:S02]  /*0ff0*/  LDC R62, c[0x0][0x398] ;  /* 0x0000e600ff3e7b82 */ /* 0x000e640000000800 */
[----:B------:R-:W-:Y:S01]  /*1000*/  @!PT LDS RZ, [RZ] ;  /* 0x00000000fffff984 */ /* 0x000fe20000000800 */
[----:B------:R-:W-:Y:S01]  /*1010*/  @!PT LDS RZ, [RZ] ;  /* 0x00000000fffff984 */ /* 0x000fe20000000800 */
[----:B------:R-:W-:Y:S01]  /*1020*/  @!PT LDS RZ, [RZ] ;  /* 0x00000000fffff984 */ /* 0x000fe20000000800 */
[----:B------:R2:W-:Y:S01]  /*1030*/  LDGSTS.E.BYPASS.128 [R63], desc[UR8][R74.64] ;  /* 0x000000004a3f7fae */ /* 0x0005e2000b981808 */
[----:B---3--:R-:W-:-:S02]  /*1040*/  IMAD.SHL.U32 R77, R61, 0x10, RZ ;  /* 0x000000103d4d7824 */ /* 0x008fc400078e00ff */
[C---:B------:R-:W-:Y:S02]  /*1050*/  IMAD.SHL.U32 R79, R61.reuse, 0x20, RZ ;  /* 0x000000203d4f7824 */ /* 0x040fe400078e00ff */
[----:B------:R-:W-:Y:S01]  /*1060*/  IMAD R73, R61, 0x30, RZ ;  /* 0x000000303d497824 */ /* 0x000fe200078e02ff */
[----:B------:R-:W-:Y:S01]  /*1070*/  LEA.HI.X R61, R89, UR13, R2, 0x1, P0 ;  /* 0x0000000d593d7c11 */ /* 0x000fe200080f0c02 */
[----:B------:R-:W-:Y:S01]  /*1080*/  IMAD.WIDE R76, R77, 0x2, R74 ;  /* 0x000000024d4c7825 */ /* 0x000fe200078e024a */
[----:B------:R-:W-:-:S03]  /*1090*/  IADD3 R3, P0, PT, R3, 0x40, RZ ;  /* 0x0000004003037810 */ /* 0x000fc60007f1e0ff */
[--C-:B------:R-:W-:Y:S01]  /*10a0*/  IMAD.WIDE R78, R79, 0x2, R74.reuse ;  /* 0x000000024f4e7825 */ /* 0x100fe200078e024a */
[----:B------:R-:W-:Y:S03]  /*10b0*/  LDGSTS.E.BYPASS.128 [R63+0x800], desc[UR8][R76.64] ;  /* 0x008000004c3f7fae */ /* 0x000fe6000b981808 */
[----:B-1----:R-:W-:Y:S01]  /*10c0*/  IMAD.SHL.U32 R81, R62, 0x8, RZ ;  /* 0x000000083e517824 */ /* 0x002fe200078e00ff */
[----:B------:R1:W-:Y:S01]  /*10d0*/  LDGSTS.E.BYPASS.128 [R63+0x1000], desc[UR8][R78.64] ;  /* 0x010000004e3f7fae */ /* 0x0003e2000b981808 */
[----:B------:R-:W-:-:S04]  /*10e0*/  IMAD.WIDE R72, R73, 0x2, R74 ;  /* 0x0000000249487825 */ /* 0x000fc800078e024a */
[C---:B------:R-:W-:Y:S01]  /*10f0*/  IMAD.SHL.U32 R83, R62.reuse, 0x10, RZ ;  /* 0x000000103e537824 */ /* 0x040fe200078e00ff */
[----:B------:R3:W-:Y:S01]  /*1100*/  LDGSTS.E.BYPASS.128 [R63+0x1800], desc[UR8][R72.64] ;  /* 0x01800000483f7fae */ /* 0x0007e2000b981808 */
[C---:B--2---:R-:W-:Y:S02]  /*1110*/  IMAD R75, R62.reuse, 0x18, RZ ;  /* 0x000000183e4b7824 */ /* 0x044fe400078e02ff */
[----:B------:R-:W-:Y:S01]  /*1120*/  IMAD.SHL.U32 R85, R62, 0x20, RZ ;  /* 0x000000203e557824 */ /* 0x000fe200078e00ff */
[----:B------:R2:W-:Y:S01]  /*1130*/  LDGSTS.E.BYPASS.128 [R63+0x2000], desc[UR8][R60.64] ;  /* 0x020000003c3f7fae */ /* 0x0005e2000b981808 */
[----:B------:R-:W-:-:S04]  /*1140*/  IMAD.WIDE R80, R81, 0x2, R60 ;  /* 0x0000000251507825 */ /* 0x000fc800078e023c */
[----:B------:R-:W-:Y:S01]  /*1150*/  IMAD R87, R62, 0x28, RZ ;  /* 0x000000283e577824 */ /* 0x000fe200078e02ff */
[----:B------:R4:W-:Y:S01]  /*1160*/  LDGSTS.E.BYPASS.128 [R63+0x2800], desc[UR8][R80.64] ;  /* 0x02800000503f7fae */ /* 0x0009e2000b981808 */
[----:B------:R-:W-:-:S04]  /*1170*/  IMAD.WIDE R82, R83, 0x2, R60 ;  /* 0x0000000253527825 */ /* 0x000fc800078e023c */
[C---:B------:R-:W-:Y:S01]  /*1180*/  IMAD R93, R62.reuse, 0x30, RZ ;  /* 0x000000303e5d7824 */ /* 0x040fe200078e02ff */
[----:B------:R4:W-:Y:S01]  /*1190*/  LDGSTS.E.BYPASS.128 [R63+0x3000], desc[UR8][R82.64] ;  /* 0x03000000523f7fae */ /* 0x0009e2000b981808 */
[----:B------:R-:W-:Y:S02]  /*11a0*/  IMAD R84, R62, 0x38, RZ ;  /* 0x000000383e547824 */ /* 0x000fe400078e02ff */
[----:B-1----:R-:W-:-:S04]  /*11b0*/  IMAD.WIDE R78, R75, 0x2, R60 ;  /* 0x000000024b4e7825 */ /* 0x002fc800078e023c */
[--C-:B------:R-:W-:Y:S01]  /*11c0*/  IMAD.WIDE R76, R85, 0x2, R60.reuse ;  /* 0x00000002554c7825 */ /* 0x100fe200078e023c */
[----:B------:R4:W-:Y:S03]  /*11d0*/  LDGSTS.E.BYPASS.128 [R63+0x3800], desc[UR8][R78.64] ;  /* 0x038000004e3f7fae */ /* 0x0009e6000b981808 */
[--C-:B------:R-:W-:Y:S01]  /*11e0*/  IMAD.WIDE R74, R87, 0x2, R60.reuse ;  /* 0x00000002574a7825 */ /* 0x100fe200078e023c */
[----:B------:R4:W-:Y:S03]  /*11f0*/  LDGSTS.E.BYPASS.128 [R63+0x4000], desc[UR8][R76.64] ;  /* 0x040000004c3f7fae */ /* 0x0009e6000b981808 */
[--C-:B---3--:R-:W-:Y:S01]  /*1200*/  IMAD.WIDE R72, R93, 0x2, R60.reuse ;  /* 0x000000025d487825 */ /* 0x108fe200078e023c */
[----:B------:R4:W-:Y:S03]  /*1210*/  LDGSTS.E.BYPASS.128 [R63+0x4800], desc[UR8][R74.64] ;  /* 0x048000004a3f7fae */ /* 0x0009e6000b981808 */
[----:B--2---:R-:W-:Y:S01]  /*1220*/  IMAD.WIDE R60, R84, 0x2, R60 ;  /* 0x00000002543c7825 */ /* 0x004fe200078e023c */
[----:B------:R4:W-:Y:S03]  /*1230*/  LDGSTS.E.BYPASS.128 [R63+0x5000], desc[UR8][R72.64] ;  /* 0x05000000483f7fae */ /* 0x0009e6000b981808 */
[----:B------:R-:W-:Y:S01]  /*1240*/  IMAD.SHL.U32 R62, R62, 0x40, RZ ;  /* 0x000000403e3e7824 */ /* 0x000fe200078e00ff */
[----:B------:R4:W-:Y:S01]  /*1250*/  LDGSTS.E.BYPASS.128 [R63+0x5800], desc[UR8][R60.64] ;  /* 0x058000003c3f7fae */ /* 0x0009e2000b981808 */
[----:B------:R-:W-:-:S03]  /*1260*/  IMAD.X R0, RZ, RZ, R0, P0 ;  /* 0x000000ffff007224 */ /* 0x000fc600000e0600 */
[----:B------:R-:W-:-:S04]  /*1270*/  IADD3 R89, P1, PT, R62, R89, RZ ;  /* 0x000000593e597210 */ /* 0x000fc80007f3e0ff */
[----:B------:R-:W-:-:S09]  /*1280*/  LEA.HI.X.SX32 R2, R62, R2, 0x1, P1 ;  /* 0x000000023e027211 */ /* 0x000fd200008f0eff */
.L_x_1:
[----:B------:R-:W-:Y:S01]  /*1290*/  VIADD R90, R90, 0x1 ;  /* 0x000000015a5a7836 */ /* 0x000fe20000000000 */
[----:B------:R-:W0:Y:S01]  /*12a0*/  LDGDEPBAR ;  /* 0x00000000000079af */ /* 0x000e220000000000 */
[----:B------:R-:W-:-:S03]  /*12b0*/  UIADD3 UR4, UPT, UPT, UR4, 0x1, URZ ;  /* 0x0000000104047890 */ /* 0x000fc6000fffe0ff */
[----:B------:R-:W-:-:S13]  /*12c0*/  ISETP.NE.AND P0, PT, R90, RZ, PT ;  /* 0x000000ff5a00720c */ /* 0x000fda0003f05270 */
[----:B------:R-:W-:Y:S05]  /*12d0*/  @P0 BRA `(.L_x_2) ;  /* 0xfffffff4007c0947 */ /* 0x000fea000383ffff */
.L_x_0:
[----:B------:R-:W3:Y:S01]  /*12e0*/  S2R R3, SR_CTAID.X ;  /* 0x0000000000037919 */ /* 0x000ee20000002500 */
[----:B----4-:R-:W4:Y:S01]  /*12f0*/  LDC R60, c[0x0][0x398] ;  /* 0x0000e600ff3c7b82 */ /* 0x010f220000000800 */
[--C-:B------:R-:W-:Y:S01]  /*1300*/  SHF.R.U32.HI R0, RZ, 0x2, R88.reuse ;  /* 0x00000002ff007819 */ /* 0x100fe20000011658 */
[----:B------:R-:W5:Y:S01]  /*1310*/  LDCU.64 UR4, c[0x0][0x380] ;  /* 0x00007000ff0477ac */ /* 0x000f620008000a00 */
[----:B------:R-:W1:Y:S01]  /*1320*/  S2R R62, SR_CTAID.Y ;  /* 0x00000000003e7919 */ /* 0x000e620000002600 */
[----:B------:R-:W-:Y:S01]  /*1330*/  SHF.R.U32.HI R61, RZ, 0x1, R88 ;  /* 0x00000001ff3d7819 */ /* 0x000fe20000011658 */
[----:B------:R-:W-:Y:S01]  /*1340*/  IMAD.SHL.U32 R88, R88, 0x2, RZ ;  /* 0x0000000258587824 */ /* 0x000fe200078e00ff */
[----:B------:R-:W-:Y:S01]  /*1350*/  LOP3.LUT R2, R0, 0x10, RZ, 0xc0, !PT ;  /* 0x0000001000027812 */ /* 0x000fe200078ec0ff */
[----:B------:R-:W-:-:S04]  /*1360*/  DEPBAR.LE SB0, 0x0 ;  /* 0x000080000000791a */ /* 0x000fc80000000000 */
[----:B------:R-:W-:Y:S01]  /*1370*/  LOP3.LUT R88, R88, 0x6, RZ, 0xc0, !PT ;  /* 0x0000000658587812 */ /* 0x000fe200078ec0ff */
[C---:B----4-:R-:W-:Y:S02]  /*1380*/  IMAD.SHL.U32 R73, R60.reuse, 0x8, RZ ;  /* 0x000000083c497824 */ /* 0x050fe400078e00ff */
[----:B------:R-:W-:Y:S02]  /*1390*/  IMAD.SHL.U32 R63, R60, 0x20, RZ ;  /* 0x000000203c3f7824 */ /* 0x000fe400078e00ff */
[----:B---3--:R-:W-:Y:S01]  /*13a0*/  IMAD R2, R3, 0x40, R2 ;  /* 0x0000004003027824 */ /* 0x008fe200078e0202 */
[----:B------:R-:W-:Y:S02]  /*13b0*/  LOP3.LUT R3, R61, 0x10, RZ, 0xc0, !PT ;  /* 0x000000103d037812 */ /* 0x000fe400078ec0ff */
[----:B------:R-:W-:-:S03]  /*13c0*/  LOP3.LUT R61, R0, 0x7, RZ, 0xc0, !PT ;  /* 0x00000007003d7812 */ /* 0x000fc600078ec0ff */
[----:B-1----:R-:W-:Y:S02]  /*13d0*/  IMAD R3, R62, 0x80, R3 ;  /* 0x000000803e037824 */ /* 0x002fe400078e0203 */
[-C--:B------:R-:W-:Y:S02]  /*13e0*/  IMAD R61, R61, R60.reuse, R88 ;  /* 0x0000003c3d3d7224 */ /* 0x080fe400078e0258 */
[----:B------:R-:W-:-:S03]  /*13f0*/  IMAD R2, R2, R60, R3 ;  /* 0x0000003c02027224 */ /* 0x000fc600078e0203 */
[----:B------:R-:W-:Y:S01]  /*1400*/  SHF.R.S32.HI R3, RZ, 0x1f, R61 ;  /* 0x0000001fff037819 */ /* 0x000fe2000001143d */
[----:B------:R-:W-:Y:S01]  /*1410*/  BAR.SYNC.DEFER_BLOCKING 0x0 ;  /* 0x0000000000007b1d */ /* 0x000fe20000010000 */
[----:B------:R-:W-:-:S04]  /*1420*/  IADD3 R61, P0, PT, R2, R61, RZ ;  /* 0x0000003d023d7210 */ /* 0x000fc80007f1e0ff */
[----:B------:R-:W-:Y:S02]  /*1430*/  LEA.HI.X.SX32 R0, R2, R3, 0x1, P0 ;  /* 0x0000000302007211 */ /* 0x000fe400000f0eff */
[----:B-----5:R-:W-:-:S04]  /*1440*/  LEA R2, P0, R61, UR4, 0x2 ;  /* 0x000000043d027c11 */ /* 0x020fc8000f8010ff */
[----:B------:R-:W-:-:S03]  /*1450*/  LEA.HI.X R3, R61, UR5, R0, 0x2, P0 ;  /* 0x000000053d037c11 */ /* 0x000fc600080f1400 */
[----:B------:R-:W-:-:S04]  /*1460*/  IMAD.WIDE R60, R73, 0x4, R2 ;  /* 0x00000004493c7825 */ /* 0x000fc800078e0202 */
[----:B------:R-:W-:Y:S01]  /*1470*/  IMAD.WIDE R62, R63, 0x4, R2 ;  /* 0x000000043f3e7825 */ /* 0x000fe200078e0202 */
[----:B------:R-:W-:Y:S03]  /*1480*/  STG.E desc[UR8][R2.64], R68 ;  /* 0x0000004402007986 */ /* 0x000fe6000c101908 */
[----:B------:R-:W-:Y:S01]  /*1490*/  IMAD.WIDE R72, R73, 0x4, R62 ;  /* 0x0000000449487825 */ /* 0x000fe200078e023e */
[----:B------:R-:W-:Y:S04]  /*14a0*/  STG.E desc[UR8][R2.64+0x4], R69 ;  /* 0x0000044502007986 */ /* 0x000fe8000c101908 */
        /* <DEDUP_REMOVED lines=61> */
[----:B------:R-:W-:Y:S01]  /*1880*/  STG.E desc[UR8][R72.64+0x1a4], R67 ;  /* 0x0001a44348007986 */ /* 0x000fe2000c101908 */
[----:B--2---:R-:W-:Y:S05]  /*1890*/  EXIT ;  /* 0x000000000000794d */ /* 0x004fea0003800000 */
.L_x_3:
[----:B------:R-:W-:-:S00]  /*18a0*/  BRA `(.L_x_3) ;  /* 0xfffffffc00fc7947 */ /* 0x000fc0000383ffff */
[----:B------:R-:W-:-:S00]  /*18b0*/  NOP ;  /* 0x0000000000007918 */ /* 0x000fc00000000000 */
        /* <DEDUP_REMOVED lines=12> */
.L_x_4:


//--------------------- .nv.shared.wmma_example   --------------------------
	.section	.nv.shared.wmma_example,"aw",@nobits
	.sectionflags	@""
	.align	16
.nv.shared.wmma_example:
	.zero		25600


//--------------------- .nv.shared.reserved.0     --------------------------
	.section	.nv.shared.reserved.0,"aw",@nobits
	.weak		__nv_reservedSMEM_offset_0_alias
	.size		__nv_reservedSMEM_offset_0_alias, 0, 64
	.other		__nv_reservedSMEM_offset_0_alias,@"STO_CUDA_RESERVED_SHARED STV_DEFAULT"
__nv_reservedSMEM_offset_0_alias:
	.zero		0
	.zero		64


//--------------------- .nv.constant0.wmma_example --------------------------
	.section	.nv.constant0.wmma_example,"a",@progbits
	.sectionflags	@""
	.align	4
.nv.constant0.wmma_example:
	.zero		928


//--------------------- SYMBOLS --------------------------

	.type		.nv.reservedSmem.offset0,@object
	.size		.nv.reservedSmem.offset0,0x4
	.type		.nv.reservedSmem.cap,@object
	.size		.nv.reservedSmem.cap,0x4
